//
// Generated by NVIDIA NVVM Compiler
//
// Compiler Build ID: CL-36424714
// Cuda compilation tools, release 13.0, V13.0.88
// Based on NVVM 20.0.0
//

.version 9.0
.target sm_100
.address_size 64

	// .globl	_Z18extractSliceKernelP6__halfPKS_mmmmm

.visible .entry _Z18extractSliceKernelP6__halfPKS_mmmmm(
	.param .u64 .ptr .align 1 _Z18extractSliceKernelP6__halfPKS_mmmmm_param_0,
	.param .u64 .ptr .align 1 _Z18extractSliceKernelP6__halfPKS_mmmmm_param_1,
	.param .u64 _Z18extractSliceKernelP6__halfPKS_mmmmm_param_2,
	.param .u64 _Z18extractSliceKernelP6__halfPKS_mmmmm_param_3,
	.param .u64 _Z18extractSliceKernelP6__halfPKS_mmmmm_param_4,
	.param .u64 _Z18extractSliceKernelP6__halfPKS_mmmmm_param_5,
	.param .u64 _Z18extractSliceKernelP6__halfPKS_mmmmm_param_6
)
{
	.reg .pred 	%p<4>;
	.reg .b16 	%rs<2>;
	.reg .b32 	%r<15>;
	.reg .b64 	%rd<45>;

	ld.param.u64 	%rd16, [_Z18extractSliceKernelP6__halfPKS_mmmmm_param_0];
	ld.param.u64 	%rd17, [_Z18extractSliceKernelP6__halfPKS_mmmmm_param_1];
	ld.param.u64 	%rd18, [_Z18extractSliceKernelP6__halfPKS_mmmmm_param_2];
	ld.param.u64 	%rd19, [_Z18extractSliceKernelP6__halfPKS_mmmmm_param_3];
	ld.param.u64 	%rd21, [_Z18extractSliceKernelP6__halfPKS_mmmmm_param_4];
	ld.param.u64 	%rd22, [_Z18extractSliceKernelP6__halfPKS_mmmmm_param_5];
	ld.param.u64 	%rd20, [_Z18extractSliceKernelP6__halfPKS_mmmmm_param_6];
	mov.u32 	%r1, %ctaid.x;
	mov.u32 	%r2, %ntid.x;
	mov.u32 	%r3, %tid.x;
	mad.lo.s32 	%r4, %r1, %r2, %r3;
	cvt.u64.u32 	%rd1, %r4;
	mul.lo.s64 	%rd2, %rd22, %rd21;
	mul.lo.s64 	%rd23, %rd19, %rd2;
	shl.b64 	%rd24, %rd23, 1;
	setp.le.u64 	%p1, %rd24, %rd1;
	@%p1 bra 	$L__BB0_8;
	mul.lo.s64 	%rd3, %rd2, %rd19;
	and.b64  	%rd25, %rd3, -4294967296;
	setp.ne.s64 	%p2, %rd25, 0;
	@%p2 bra 	$L__BB0_3;
	cvt.u32.u64 	%r5, %rd3;
	cvt.u32.u64 	%r6, %rd1;
	div.u32 	%r7, %r6, %r5;
	mul.lo.s32 	%r8, %r7, %r5;
	sub.s32 	%r9, %r6, %r8;
	cvt.u64.u32 	%rd41, %r7;
	cvt.u64.u32 	%rd42, %r9;
	bra.uni 	$L__BB0_4;
$L__BB0_3:
	div.u64 	%rd41, %rd1, %rd3;
	mul.lo.s64 	%rd26, %rd41, %rd3;
	sub.s64 	%rd42, %rd1, %rd26;
$L__BB0_4:
	or.b64  	%rd27, %rd42, %rd2;
	and.b64  	%rd28, %rd27, -4294967296;
	setp.ne.s64 	%p3, %rd28, 0;
	@%p3 bra 	$L__BB0_6;
	cvt.u32.u64 	%r10, %rd2;
	cvt.u32.u64 	%r11, %rd42;
	div.u32 	%r12, %r11, %r10;
	mul.lo.s32 	%r13, %r12, %r10;
	sub.s32 	%r14, %r11, %r13;
	cvt.u64.u32 	%rd43, %r12;
	cvt.u64.u32 	%rd44, %r14;
	bra.uni 	$L__BB0_7;
$L__BB0_6:
	div.u64 	%rd43, %rd42, %rd2;
	mul.lo.s64 	%rd29, %rd43, %rd2;
	sub.s64 	%rd44, %rd42, %rd29;
$L__BB0_7:
	add.s64 	%rd30, %rd43, %rd18;
	mad.lo.s64 	%rd31, %rd41, %rd20, %rd30;
	mad.lo.s64 	%rd32, %rd31, %rd2, %rd44;
	mad.lo.s64 	%rd33, %rd41, %rd19, %rd43;
	mad.lo.s64 	%rd34, %rd33, %rd2, %rd44;
	cvta.to.global.u64 	%rd35, %rd16;
	shl.b64 	%rd36, %rd34, 1;
	add.s64 	%rd37, %rd35, %rd36;
	cvta.to.global.u64 	%rd38, %rd17;
	shl.b64 	%rd39, %rd32, 1;
	add.s64 	%rd40, %rd38, %rd39;
	ld.global.u16 	%rs1, [%rd40];
	st.global.u16 	[%rd37], %rs1;
$L__BB0_8:
	ret;

}
	// .globl	_Z12appendKernelP6__halfPKS_mmmmm
.visible .entry _Z12appendKernelP6__halfPKS_mmmmm(
	.param .u64 .ptr .align 1 _Z12appendKernelP6__halfPKS_mmmmm_param_0,
	.param .u64 .ptr .align 1 _Z12appendKernelP6__halfPKS_mmmmm_param_1,
	.param .u64 _Z12appendKernelP6__halfPKS_mmmmm_param_2,
	.param .u64 _Z12appendKernelP6__halfPKS_mmmmm_param_3,
	.param .u64 _Z12appendKernelP6__halfPKS_mmmmm_param_4,
	.param .u64 _Z12appendKernelP6__halfPKS_mmmmm_param_5,
	.param .u64 _Z12appendKernelP6__halfPKS_mmmmm_param_6
)
{
	.reg .pred 	%p<4>;
	.reg .b16 	%rs<2>;
	.reg .b32 	%r<15>;
	.reg .b64 	%rd<45>;

	ld.param.u64 	%rd16, [_Z12appendKernelP6__halfPKS_mmmmm_param_0];
	ld.param.u64 	%rd17, [_Z12appendKernelP6__halfPKS_mmmmm_param_1];
	ld.param.u64 	%rd18, [_Z12appendKernelP6__halfPKS_mmmmm_param_2];
	ld.param.u64 	%rd19, [_Z12appendKernelP6__halfPKS_mmmmm_param_3];
	ld.param.u64 	%rd21, [_Z12appendKernelP6__halfPKS_mmmmm_param_4];
	ld.param.u64 	%rd22, [_Z12appendKernelP6__halfPKS_mmmmm_param_5];
	ld.param.u64 	%rd20, [_Z12appendKernelP6__halfPKS_mmmmm_param_6];
	mov.u32 	%r1, %ctaid.x;
	mov.u32 	%r2, %ntid.x;
	mov.u32 	%r3, %tid.x;
	mad.lo.s32 	%r4, %r1, %r2, %r3;
	cvt.u64.u32 	%rd1, %r4;
	mul.lo.s64 	%rd2, %rd22, %rd21;
	mul.lo.s64 	%rd23, %rd19, %rd2;
	shl.b64 	%rd24, %rd23, 1;
	setp.le.u64 	%p1, %rd24, %rd1;
	@%p1 bra 	$L__BB1_8;
	mul.lo.s64 	%rd3, %rd2, %rd19;
	and.b64  	%rd25, %rd3, -4294967296;
	setp.ne.s64 	%p2, %rd25, 0;
	@%p2 bra 	$L__BB1_3;
	cvt.u32.u64 	%r5, %rd3;
	cvt.u32.u64 	%r6, %rd1;
	div.u32 	%r7, %r6, %r5;
	mul.lo.s32 	%r8, %r7, %r5;
	sub.s32 	%r9, %r6, %r8;
	cvt.u64.u32 	%rd41, %r7;
	cvt.u64.u32 	%rd42, %r9;
	bra.uni 	$L__BB1_4;
$L__BB1_3:
	div.u64 	%rd41, %rd1, %rd3;
	mul.lo.s64 	%rd26, %rd41, %rd3;
	sub.s64 	%rd42, %rd1, %rd26;
$L__BB1_4:
	or.b64  	%rd27, %rd42, %rd2;
	and.b64  	%rd28, %rd27, -4294967296;
	setp.ne.s64 	%p3, %rd28, 0;
	@%p3 bra 	$L__BB1_6;
	cvt.u32.u64 	%r10, %rd2;
	cvt.u32.u64 	%r11, %rd42;
	div.u32 	%r12, %r11, %r10;
	mul.lo.s32 	%r13, %r12, %r10;
	sub.s32 	%r14, %r11, %r13;
	cvt.u64.u32 	%rd43, %r12;
	cvt.u64.u32 	%rd44, %r14;
	bra.uni 	$L__BB1_7;
$L__BB1_6:
	div.u64 	%rd43, %rd42, %rd2;
	mul.lo.s64 	%rd29, %rd43, %rd2;
	sub.s64 	%rd44, %rd42, %rd29;
$L__BB1_7:
	mad.lo.s64 	%rd30, %rd41, %rd19, %rd43;
	mad.lo.s64 	%rd31, %rd30, %rd2, %rd44;
	add.s64 	%rd32, %rd43, %rd18;
	mad.lo.s64 	%rd33, %rd41, %rd20, %rd32;
	mad.lo.s64 	%rd34, %rd33, %rd2, %rd44;
	cvta.to.global.u64 	%rd35, %rd16;
	shl.b64 	%rd36, %rd34, 1;
	add.s64 	%rd37, %rd35, %rd36;
	cvta.to.global.u64 	%rd38, %rd17;
	shl.b64 	%rd39, %rd31, 1;
	add.s64 	%rd40, %rd38, %rd39;
	ld.global.u16 	%rs1, [%rd40];
	st.global.u16 	[%rd37], %rs1;
$L__BB1_8:
	ret;

}
	// .globl	_Z11mergeKernelP6__halfPKS_S2_mmmm
.visible .entry _Z11mergeKernelP6__halfPKS_S2_mmmm(
	.param .u64 .ptr .align 1 _Z11mergeKernelP6__halfPKS_S2_mmmm_param_0,
	.param .u64 .ptr .align 1 _Z11mergeKernelP6__halfPKS_S2_mmmm_param_1,
	.param .u64 .ptr .align 1 _Z11mergeKernelP6__halfPKS_S2_mmmm_param_2,
	.param .u64 _Z11mergeKernelP6__halfPKS_S2_mmmm_param_3,
	.param .u64 _Z11mergeKernelP6__halfPKS_S2_mmmm_param_4,
	.param .u64 _Z11mergeKernelP6__halfPKS_S2_mmmm_param_5,
	.param .u64 _Z11mergeKernelP6__halfPKS_S2_mmmm_param_6
)
{
	.reg .pred 	%p<5>;
	.reg .b16 	%rs<5>;
	.reg .b32 	%r<15>;
	.reg .b64 	%rd<49>;

	ld.param.u64 	%rd17, [_Z11mergeKernelP6__halfPKS_S2_mmmm_param_0];
	ld.param.u64 	%rd18, [_Z11mergeKernelP6__halfPKS_S2_mmmm_param_1];
	ld.param.u64 	%rd19, [_Z11mergeKernelP6__halfPKS_S2_mmmm_param_2];
	ld.param.u64 	%rd20, [_Z11mergeKernelP6__halfPKS_S2_mmmm_param_3];
	ld.param.u64 	%rd21, [_Z11mergeKernelP6__halfPKS_S2_mmmm_param_4];
	ld.param.u64 	%rd22, [_Z11mergeKernelP6__halfPKS_S2_mmmm_param_5];
	ld.param.u64 	%rd23, [_Z11mergeKernelP6__halfPKS_S2_mmmm_param_6];
	mov.u32 	%r1, %ctaid.x;
	mov.u32 	%r2, %ntid.x;
	mov.u32 	%r3, %tid.x;
	mad.lo.s32 	%r4, %r1, %r2, %r3;
	cvt.u64.u32 	%rd1, %r4;
	mul.lo.s64 	%rd2, %rd23, %rd22;
	add.s64 	%rd3, %rd21, %rd20;
	mul.lo.s64 	%rd24, %rd3, %rd2;
	shl.b64 	%rd25, %rd24, 1;
	setp.le.u64 	%p1, %rd25, %rd1;
	@%p1 bra 	$L__BB2_11;
	mul.lo.s64 	%rd4, %rd2, %rd3;
	and.b64  	%rd26, %rd4, -4294967296;
	setp.ne.s64 	%p2, %rd26, 0;
	@%p2 bra 	$L__BB2_3;
	cvt.u32.u64 	%r5, %rd4;
	cvt.u32.u64 	%r6, %rd1;
	div.u32 	%r7, %r6, %r5;
	mul.lo.s32 	%r8, %r7, %r5;
	sub.s32 	%r9, %r6, %r8;
	cvt.u64.u32 	%rd45, %r7;
	cvt.u64.u32 	%rd46, %r9;
	bra.uni 	$L__BB2_4;
$L__BB2_3:
	div.u64 	%rd45, %rd1, %rd4;
	mul.lo.s64 	%rd27, %rd45, %rd4;
	sub.s64 	%rd46, %rd1, %rd27;
$L__BB2_4:
	or.b64  	%rd28, %rd46, %rd2;
	and.b64  	%rd29, %rd28, -4294967296;
	setp.ne.s64 	%p3, %rd29, 0;
	@%p3 bra 	$L__BB2_6;
	cvt.u32.u64 	%r10, %rd2;
	cvt.u32.u64 	%r11, %rd46;
	div.u32 	%r12, %r11, %r10;
	mul.lo.s32 	%r13, %r12, %r10;
	sub.s32 	%r14, %r11, %r13;
	cvt.u64.u32 	%rd47, %r12;
	cvt.u64.u32 	%rd48, %r14;
	bra.uni 	$L__BB2_7;
$L__BB2_6:
	div.u64 	%rd47, %rd46, %rd2;
	mul.lo.s64 	%rd30, %rd47, %rd2;
	sub.s64 	%rd48, %rd46, %rd30;
$L__BB2_7:
	setp.ge.u64 	%p4, %rd47, %rd20;
	@%p4 bra 	$L__BB2_9;
	mad.lo.s64 	%rd37, %rd45, %rd20, %rd47;
	mad.lo.s64 	%rd38, %rd37, %rd2, %rd48;
	cvta.to.global.u64 	%rd39, %rd18;
	shl.b64 	%rd40, %rd38, 1;
	add.s64 	%rd41, %rd39, %rd40;
	ld.global.u16 	%rs4, [%rd41];
	bra.uni 	$L__BB2_10;
$L__BB2_9:
	sub.s64 	%rd31, %rd47, %rd20;
	mad.lo.s64 	%rd32, %rd45, %rd21, %rd31;
	mad.lo.s64 	%rd33, %rd32, %rd2, %rd48;
	cvta.to.global.u64 	%rd34, %rd19;
	shl.b64 	%rd35, %rd33, 1;
	add.s64 	%rd36, %rd34, %rd35;
	ld.global.u16 	%rs4, [%rd36];
$L__BB2_10:
	cvta.to.global.u64 	%rd42, %rd17;
	shl.b64 	%rd43, %rd1, 1;
	add.s64 	%rd44, %rd42, %rd43;
	st.global.u16 	[%rd44], %rs4;
$L__BB2_11:
	ret;

}


// ===== COMPILED SASS (sm_100) =====

	.target	sm_100

	.elftype	@"ET_EXEC"


//--------------------- .note.nv.tkinfo           --------------------------
	.section	.note.nv.tkinfo,"",@"SHT_NOTE"
	.sectionflags	@"SHF_NOTE_NV_TKINFO"
	.tkinfo
        /*0018*/ 	.word	0x00000002
        /*0030*/ 	.string	""
        /*0030*/ 	.string	"ptxas"
        /*0030*/ 	.string	"Cuda compilation tools, release 13.0, V13.0.88"
        /*0030*/ 	.string	"Build cuda_13.0.r13.0/compiler.36424714_0"
        /*0030*/ 	.string	"-arch sm_100 -m 64 "



//--------------------- .note.nv.cuinfo           --------------------------
	.section	.note.nv.cuinfo,"",@"SHT_NOTE"
	.sectionflags	@"SHF_NOTE_NV_CUINFO"
        /*0018*/ 	.short	0x0002
        /*001a*/ 	.short	0x0064
        /*001c*/ 	.short	0x0082
	.zero		2


//--------------------- .nv.info                  --------------------------
	.section	.nv.info,"",@"SHT_CUDA_INFO"
	.align	4


	//----- nvinfo : EIATTR_REGCOUNT
	.align		4
        /*0000*/ 	.byte	0x04, 0x2f
        /*0002*/ 	.short	(.L_1 - .L_0)
	.align		4
.L_0:
        /*0004*/ 	.word	index@(_Z18extractSliceKernelP6__halfPKS_mmmmm)
        /*0008*/ 	.word	0x00000014


	//----- nvinfo : EIATTR_FRAME_SIZE
	.align		4
.L_1:
        /*000c*/ 	.byte	0x04, 0x11
        /*000e*/ 	.short	(.L_3 - .L_2)
	.align		4
.L_2:
        /*0010*/ 	.word	index@($__internal_2_$__cuda_sm20_div_u64)
        /*0014*/ 	.word	0x00000000


	//----- nvinfo : EIATTR_FRAME_SIZE
	.align		4
.L_3:
        /*0018*/ 	.byte	0x04, 0x11
        /*001a*/ 	.short	(.L_5 - .L_4)
	.align		4
.L_4:
        /*001c*/ 	.word	index@(_Z18extractSliceKernelP6__halfPKS_mmmmm)
        /*0020*/ 	.word	0x00000000


	//----- nvinfo : EIATTR_REGCOUNT
	.align		4
.L_5:
        /*0024*/ 	.byte	0x04, 0x2f
        /*0026*/ 	.short	(.L_7 - .L_6)
	.align		4
.L_6:
        /*0028*/ 	.word	index@(_Z12appendKernelP6__halfPKS_mmmmm)
        /*002c*/ 	.word	0x00000014


	//----- nvinfo : EIATTR_FRAME_SIZE
	.align		4
.L_7:
        /*0030*/ 	.byte	0x04, 0x11
        /*0032*/ 	.short	(.L_9 - .L_8)
	.align		4
.L_8:
        /*0034*/ 	.word	index@($__internal_1_$__cuda_sm20_div_u64)
        /*0038*/ 	.word	0x00000000


	//----- nvinfo : EIATTR_FRAME_SIZE
	.align		4
.L_9:
        /*003c*/ 	.byte	0x04, 0x11
        /*003e*/ 	.short	(.L_11 - .L_10)
	.align		4
.L_10:
        /*0040*/ 	.word	index@(_Z12appendKernelP6__halfPKS_mmmmm)
        /*0044*/ 	.word	0x00000000


	//----- nvinfo : EIATTR_REGCOUNT
	.align		4
.L_11:
        /*0048*/ 	.byte	0x04, 0x2f
        /*004a*/ 	.short	(.L_13 - .L_12)
	.align		4
.L_12:
        /*004c*/ 	.word	index@(_Z11mergeKernelP6__halfPKS_S2_mmmm)
        /*0050*/ 	.word	0x00000016


	//----- nvinfo : EIATTR_FRAME_SIZE
	.align		4
.L_13:
        /*0054*/ 	.byte	0x04, 0x11
        /*0056*/ 	.short	(.L_15 - .L_14)
	.align		4
.L_14:
        /*0058*/ 	.word	index@($__internal_0_$__cuda_sm20_div_u64)
        /*005c*/ 	.word	0x00000000


	//----- nvinfo : EIATTR_FRAME_SIZE
	.align		4
.L_15:
        /*0060*/ 	.byte	0x04, 0x11
        /*0062*/ 	.short	(.L_17 - .L_16)
	.align		4
.L_16:
        /*0064*/ 	.word	index@(_Z11mergeKernelP6__halfPKS_S2_mmmm)
        /*0068*/ 	.word	0x00000000


	//----- nvinfo : EIATTR_MIN_STACK_SIZE
	.align		4
.L_17:
        /*006c*/ 	.byte	0x04, 0x12
        /*006e*/ 	.short	(.L_19 - .L_18)
	.align		4
.L_18:
        /*0070*/ 	.word	index@(_Z11mergeKernelP6__halfPKS_S2_mmmm)
        /*0074*/ 	.word	0x00000000


	//----- nvinfo : EIATTR_MIN_STACK_SIZE
	.align		4
.L_19:
        /*0078*/ 	.byte	0x04, 0x12
        /*007a*/ 	.short	(.L_21 - .L_20)
	.align		4
.L_20:
        /*007c*/ 	.word	index@(_Z12appendKernelP6__halfPKS_mmmmm)
        /*0080*/ 	.word	0x00000000


	//----- nvinfo : EIATTR_MIN_STACK_SIZE
	.align		4
.L_21:
        /*0084*/ 	.byte	0x04, 0x12
        /*0086*/ 	.short	(.L_23 - .L_22)
	.align		4
.L_22:
        /*0088*/ 	.word	index@(_Z18extractSliceKernelP6__halfPKS_mmmmm)
        /*008c*/ 	.word	0x00000000
.L_23:


//--------------------- .nv.compat                --------------------------
	.section	.nv.compat,"",@"SHT_CUDA_COMPAT_INFO"
	.align	4
        /*0000*/ 	.byte	0x02, 0x09, 0x00, 0x00, 0x02, 0x02, 0x01, 0x00, 0x02, 0x05, 0x05, 0x00, 0x03, 0x07, 0x01, 0x01
        /*0010*/ 	.byte	0x02, 0x03, 0x00, 0x00, 0x02, 0x06, 0x01, 0x00, 0x04, 0x0b, 0x08, 0x00, 0x09, 0x00, 0x00, 0x00
        /*0020*/ 	.byte	0x00, 0x00, 0x00, 0x00


//--------------------- .nv.info._Z11mergeKernelP6__halfPKS_S2_mmmm --------------------------
	.section	.nv.info._Z11mergeKernelP6__halfPKS_S2_mmmm,"",@"SHT_CUDA_INFO"
	.sectionflags	@""
	.align	4


	//----- nvinfo : EIATTR_CUDA_API_VERSION
	.align		4
        /*0000*/ 	.byte	0x04, 0x37
        /*0002*/ 	.short	(.L_25 - .L_24)
.L_24:
        /*0004*/ 	.word	0x00000082


	//----- nvinfo : EIATTR_KPARAM_INFO
	.align		4
.L_25:
        /*0008*/ 	.byte	0x04, 0x17
        /*000a*/ 	.short	(.L_27 - .L_26)
.L_26:
        /*000c*/ 	.word	0x00000000
        /*0010*/ 	.short	0x0006
        /*0012*/ 	.short	0x0030
        /*0014*/ 	.byte	0x00, 0xf0, 0x21, 0x00


	//----- nvinfo : EIATTR_KPARAM_INFO
	.align		4
.L_27:
        /*0018*/ 	.byte	0x04, 0x17
        /*001a*/ 	.short	(.L_29 - .L_28)
.L_28:
        /*001c*/ 	.word	0x00000000
        /*0020*/ 	.short	0x0005
        /*0022*/ 	.short	0x0028
        /*0024*/ 	.byte	0x00, 0xf0, 0x21, 0x00


	//----- nvinfo : EIATTR_KPARAM_INFO
	.align		4
.L_29:
        /*0028*/ 	.byte	0x04, 0x17
        /*002a*/ 	.short	(.L_31 - .L_30)
.L_30:
        /*002c*/ 	.word	0x00000000
        /*0030*/ 	.short	0x0004
        /*0032*/ 	.short	0x0020
        /*0034*/ 	.byte	0x00, 0xf0, 0x21, 0x00


	//----- nvinfo : EIATTR_KPARAM_INFO
	.align		4
.L_31:
        /*0038*/ 	.byte	0x04, 0x17
        /*003a*/ 	.short	(.L_33 - .L_32)
.L_32:
        /*003c*/ 	.word	0x00000000
        /*0040*/ 	.short	0x0003
        /*0042*/ 	.short	0x0018
        /*0044*/ 	.byte	0x00, 0xf0, 0x21, 0x00


	//----- nvinfo : EIATTR_KPARAM_INFO
	.align		4
.L_33:
        /*0048*/ 	.byte	0x04, 0x17
        /*004a*/ 	.short	(.L_35 - .L_34)
.L_34:
        /*004c*/ 	.word	0x00000000
        /*0050*/ 	.short	0x0002
        /*0052*/ 	.short	0x0010
        /*0054*/ 	.byte	0x00, 0xf5, 0x21, 0x00


	//----- nvinfo : EIATTR_KPARAM_INFO
	.align		4
.L_35:
        /*0058*/ 	.byte	0x04, 0x17
        /*005a*/ 	.short	(.L_37 - .L_36)
.L_36:
        /*005c*/ 	.word	0x00000000
        /*0060*/ 	.short	0x0001
        /*0062*/ 	.short	0x0008
        /*0064*/ 	.byte	0x00, 0xf5, 0x21, 0x00


	//----- nvinfo : EIATTR_KPARAM_INFO
	.align		4
.L_37:
        /*0068*/ 	.byte	0x04, 0x17
        /*006a*/ 	.short	(.L_39 - .L_38)
.L_38:
        /*006c*/ 	.word	0x00000000
        /*0070*/ 	.short	0x0000
        /*0072*/ 	.short	0x0000
        /*0074*/ 	.byte	0x00, 0xf5, 0x21, 0x00


	//----- nvinfo : EIATTR_SPARSE_MMA_MASK
	.align		4
.L_39:
        /*0078*/ 	.byte	0x03, 0x50
        /*007a*/ 	.short	0x0000


	//----- nvinfo : EIATTR_MAXREG_COUNT
	.align		4
        /*007c*/ 	.byte	0x03, 0x1b
        /*007e*/ 	.short	0x00ff


	//----- nvinfo : EIATTR_MERCURY_ISA_VERSION
	.align		4
        /*0080*/ 	.byte	0x03, 0x5f
        /*0082*/ 	.short	0x0101


	//----- nvinfo : EIATTR_VRC_CTA_INIT_COUNT
	.align		4
        /*0084*/ 	.byte	0x02, 0x4a
	.zero		1
	.zero		1


	//----- nvinfo : EIATTR_EXIT_INSTR_OFFSETS
	.align		4
        /*0088*/ 	.byte	0x04, 0x1c
        /*008a*/ 	.short	(.L_41 - .L_40)


	//   ....[0]....
.L_40:
        /*008c*/ 	.word	0x00000170


	//   ....[1]....
        /*0090*/ 	.word	0x00000970


	//----- nvinfo : EIATTR_CRS_STACK_SIZE
	.align		4
.L_41:
        /*0094*/ 	.byte	0x04, 0x1e
        /*0096*/ 	.short	(.L_43 - .L_42)
.L_42:
        /*0098*/ 	.word	0x00000000


	//----- nvinfo : EIATTR_CBANK_PARAM_SIZE
	.align		4
.L_43:
        /*009c*/ 	.byte	0x03, 0x19
        /*009e*/ 	.short	0x0038


	//----- nvinfo : EIATTR_PARAM_CBANK
	.align		4
        /*00a0*/ 	.byte	0x04, 0x0a
        /*00a2*/ 	.short	(.L_45 - .L_44)
	.align		4
.L_44:
        /*00a4*/ 	.word	index@(.nv.constant0._Z11mergeKernelP6__halfPKS_S2_mmmm)
        /*00a8*/ 	.short	0x0380
        /*00aa*/ 	.short	0x0038


	//----- nvinfo : EIATTR_SW_WAR
	.align		4
.L_45:
        /*00ac*/ 	.byte	0x04, 0x36
        /*00ae*/ 	.short	(.L_47 - .L_46)
.L_46:
        /*00b0*/ 	.word	0x00000008
.L_47:


//--------------------- .nv.info._Z12appendKernelP6__halfPKS_mmmmm --------------------------
	.section	.nv.info._Z12appendKernelP6__halfPKS_mmmmm,"",@"SHT_CUDA_INFO"
	.sectionflags	@""
	.align	4


	//----- nvinfo : EIATTR_CUDA_API_VERSION
	.align		4
        /*0000*/ 	.byte	0x04, 0x37
        /*0002*/ 	.short	(.L_49 - .L_48)
.L_48:
        /*0004*/ 	.word	0x00000082


	//----- nvinfo : EIATTR_KPARAM_INFO
	.align		4
.L_49:
        /*0008*/ 	.byte	0x04, 0x17
        /*000a*/ 	.short	(.L_51 - .L_50)
.L_50:
        /*000c*/ 	.word	0x00000000
        /*0010*/ 	.short	0x0006
        /*0012*/ 	.short	0x0030
        /*0014*/ 	.byte	0x00, 0xf0, 0x21, 0x00


	//----- nvinfo : EIATTR_KPARAM_INFO
	.align		4
.L_51:
        /*0018*/ 	.byte	0x04, 0x17
        /*001a*/ 	.short	(.L_53 - .L_52)
.L_52:
        /*001c*/ 	.word	0x00000000
        /*0020*/ 	.short	0x0005
        /*0022*/ 	.short	0x0028
        /*0024*/ 	.byte	0x00, 0xf0, 0x21, 0x00


	//----- nvinfo : EIATTR_KPARAM_INFO
	.align		4
.L_53:
        /*0028*/ 	.byte	0x04, 0x17
        /*002a*/ 	.short	(.L_55 - .L_54)
.L_54:
        /*002c*/ 	.word	0x00000000
        /*0030*/ 	.short	0x0004
        /*0032*/ 	.short	0x0020
        /*0034*/ 	.byte	0x00, 0xf0, 0x21, 0x00


	//----- nvinfo : EIATTR_KPARAM_INFO
	.align		4
.L_55:
        /*0038*/ 	.byte	0x04, 0x17
        /*003a*/ 	.short	(.L_57 - .L_56)
.L_56:
        /*003c*/ 	.word	0x00000000
        /*0040*/ 	.short	0x0003
        /*0042*/ 	.short	0x0018
        /*0044*/ 	.byte	0x00, 0xf0, 0x21, 0x00


	//----- nvinfo : EIATTR_KPARAM_INFO
	.align		4
.L_57:
        /*0048*/ 	.byte	0x04, 0x17
        /*004a*/ 	.short	(.L_59 - .L_58)
.L_58:
        /*004c*/ 	.word	0x00000000
        /*0050*/ 	.short	0x0002
        /*0052*/ 	.short	0x0010
        /*0054*/ 	.byte	0x00, 0xf0, 0x21, 0x00


	//----- nvinfo : EIATTR_KPARAM_INFO
	.align		4
.L_59:
        /*0058*/ 	.byte	0x04, 0x17
        /*005a*/ 	.short	(.L_61 - .L_60)
.L_60:
        /*005c*/ 	.word	0x00000000
        /*0060*/ 	.short	0x0001
        /*0062*/ 	.short	0x0008
        /*0064*/ 	.byte	0x00, 0xf5, 0x21, 0x00


	//----- nvinfo : EIATTR_KPARAM_INFO
	.align		4
.L_61:
        /*0068*/ 	.byte	0x04, 0x17
        /*006a*/ 	.short	(.L_63 - .L_62)
.L_62:
        /*006c*/ 	.word	0x00000000
        /*0070*/ 	.short	0x0000
        /*0072*/ 	.short	0x0000
        /*0074*/ 	.byte	0x00, 0xf5, 0x21, 0x00


	//----- nvinfo : EIATTR_SPARSE_MMA_MASK
	.align		4
.L_63:
        /*0078*/ 	.byte	0x03, 0x50
        /*007a*/ 	.short	0x0000


	//----- nvinfo : EIATTR_MAXREG_COUNT
	.align		4
        /*007c*/ 	.byte	0x03, 0x1b
        /*007e*/ 	.short	0x00ff


	//----- nvinfo : EIATTR_MERCURY_ISA_VERSION
	.align		4
        /*0080*/ 	.byte	0x03, 0x5f
        /*0082*/ 	.short	0x0101


	//----- nvinfo : EIATTR_VRC_CTA_INIT_COUNT
	.align		4
        /*0084*/ 	.byte	0x02, 0x4a
	.zero		1
	.zero		1


	//----- nvinfo : EIATTR_EXIT_INSTR_OFFSETS
	.align		4
        /*0088*/ 	.byte	0x04, 0x1c
        /*008a*/ 	.short	(.L_65 - .L_64)


	//   ....[0]....
.L_64:
        /*008c*/ 	.word	0x00000140


	//   ....[1]....
        /*0090*/ 	.word	0x00000890


	//----- nvinfo : EIATTR_CRS_STACK_SIZE
	.align		4
.L_65:
        /*0094*/ 	.byte	0x04, 0x1e
        /*0096*/ 	.short	(.L_67 - .L_66)
.L_66:
        /*0098*/ 	.word	0x00000000


	//----- nvinfo : EIATTR_CBANK_PARAM_SIZE
	.align		4
.L_67:
        /*009c*/ 	.byte	0x03, 0x19
        /*009e*/ 	.short	0x0038


	//----- nvinfo : EIATTR_PARAM_CBANK
	.align		4
        /*00a0*/ 	.byte	0x04, 0x0a
        /*00a2*/ 	.short	(.L_69 - .L_68)
	.align		4
.L_68:
        /*00a4*/ 	.word	index@(.nv.constant0._Z12appendKernelP6__halfPKS_mmmmm)
        /*00a8*/ 	.short	0x0380
        /*00aa*/ 	.short	0x0038


	//----- nvinfo : EIATTR_SW_WAR
	.align		4
.L_69:
        /*00ac*/ 	.byte	0x04, 0x36
        /*00ae*/ 	.short	(.L_71 - .L_70)
.L_70:
        /*00b0*/ 	.word	0x00000008
.L_71:


//--------------------- .nv.info._Z18extractSliceKernelP6__halfPKS_mmmmm --------------------------
	.section	.nv.info._Z18extractSliceKernelP6__halfPKS_mmmmm,"",@"SHT_CUDA_INFO"
	.sectionflags	@""
	.align	4


	//----- nvinfo : EIATTR_CUDA_API_VERSION
	.align		4
        /*0000*/ 	.byte	0x04, 0x37
        /*0002*/ 	.short	(.L_73 - .L_72)
.L_72:
        /*0004*/ 	.word	0x00000082


	//----- nvinfo : EIATTR_KPARAM_INFO
	.align		4
.L_73:
        /*0008*/ 	.byte	0x04, 0x17
        /*000a*/ 	.short	(.L_75 - .L_74)
.L_74:
        /*000c*/ 	.word	0x00000000
        /*0010*/ 	.short	0x0006
        /*0012*/ 	.short	0x0030
        /*0014*/ 	.byte	0x00, 0xf0, 0x21, 0x00


	//----- nvinfo : EIATTR_KPARAM_INFO
	.align		4
.L_75:
        /*0018*/ 	.byte	0x04, 0x17
        /*001a*/ 	.short	(.L_77 - .L_76)
.L_76:
        /*001c*/ 	.word	0x00000000
        /*0020*/ 	.short	0x0005
        /*0022*/ 	.short	0x0028
        /*0024*/ 	.byte	0x00, 0xf0, 0x21, 0x00


	//----- nvinfo : EIATTR_KPARAM_INFO
	.align		4
.L_77:
        /*0028*/ 	.byte	0x04, 0x17
        /*002a*/ 	.short	(.L_79 - .L_78)
.L_78:
        /*002c*/ 	.word	0x00000000
        /*0030*/ 	.short	0x0004
        /*0032*/ 	.short	0x0020
        /*0034*/ 	.byte	0x00, 0xf0, 0x21, 0x00


	//----- nvinfo : EIATTR_KPARAM_INFO
	.align		4
.L_79:
        /*0038*/ 	.byte	0x04, 0x17
        /*003a*/ 	.short	(.L_81 - .L_80)
.L_80:
        /*003c*/ 	.word	0x00000000
        /*0040*/ 	.short	0x0003
        /*0042*/ 	.short	0x0018
        /*0044*/ 	.byte	0x00, 0xf0, 0x21, 0x00


	//----- nvinfo : EIATTR_KPARAM_INFO
	.align		4
.L_81:
        /*0048*/ 	.byte	0x04, 0x17
        /*004a*/ 	.short	(.L_83 - .L_82)
.L_82:
        /*004c*/ 	.word	0x00000000
        /*0050*/ 	.short	0x0002
        /*0052*/ 	.short	0x0010
        /*0054*/ 	.byte	0x00, 0xf0, 0x21, 0x00


	//----- nvinfo : EIATTR_KPARAM_INFO
	.align		4
.L_83:
        /*0058*/ 	.byte	0x04, 0x17
        /*005a*/ 	.short	(.L_85 - .L_84)
.L_84:
        /*005c*/ 	.word	0x00000000
        /*0060*/ 	.short	0x0001
        /*0062*/ 	.short	0x0008
        /*0064*/ 	.byte	0x00, 0xf5, 0x21, 0x00


	//----- nvinfo : EIATTR_KPARAM_INFO
	.align		4
.L_85:
        /*0068*/ 	.byte	0x04, 0x17
        /*006a*/ 	.short	(.L_87 - .L_86)
.L_86:
        /*006c*/ 	.word	0x00000000
        /*0070*/ 	.short	0x0000
        /*0072*/ 	.short	0x0000
        /*0074*/ 	.byte	0x00, 0xf5, 0x21, 0x00


	//----- nvinfo : EIATTR_SPARSE_MMA_MASK
	.align		4
.L_87:
        /*0078*/ 	.byte	0x03, 0x50
        /*007a*/ 	.short	0x0000


	//----- nvinfo : EIATTR_MAXREG_COUNT
	.align		4
        /*007c*/ 	.byte	0x03, 0x1b
        /*007e*/ 	.short	0x00ff


	//----- nvinfo : EIATTR_MERCURY_ISA_VERSION
	.align		4
        /*0080*/ 	.byte	0x03, 0x5f
        /*0082*/ 	.short	0x0101


	//----- nvinfo : EIATTR_VRC_CTA_INIT_COUNT
	.align		4
        /*0084*/ 	.byte	0x02, 0x4a
	.zero		1
	.zero		1


	//----- nvinfo : EIATTR_EXIT_INSTR_OFFSETS
	.align		4
        /*0088*/ 	.byte	0x04, 0x1c
        /*008a*/ 	.short	(.L_89 - .L_88)


	//   ....[0]....
.L_88:
        /*008c*/ 	.word	0x00000140


	//   ....[1]....
        /*0090*/ 	.word	0x00000870


	//----- nvinfo : EIATTR_CRS_STACK_SIZE
	.align		4
.L_89:
        /*0094*/ 	.byte	0x04, 0x1e
        /*0096*/ 	.short	(.L_91 - .L_90)
.L_90:
        /*0098*/ 	.word	0x00000000


	//----- nvinfo : EIATTR_CBANK_PARAM_SIZE
	.align		4
.L_91:
        /*009c*/ 	.byte	0x03, 0x19
        /*009e*/ 	.short	0x0038


	//----- nvinfo : EIATTR_PARAM_CBANK
	.align		4
        /*00a0*/ 	.byte	0x04, 0x0a
        /*00a2*/ 	.short	(.L_93 - .L_92)
	.align		4
.L_92:
        /*00a4*/ 	.word	index@(.nv.constant0._Z18extractSliceKernelP6__halfPKS_mmmmm)
        /*00a8*/ 	.short	0x0380
        /*00aa*/ 	.short	0x0038


	//----- nvinfo : EIATTR_SW_WAR
	.align		4
.L_93:
        /*00ac*/ 	.byte	0x04, 0x36
        /*00ae*/ 	.short	(.L_95 - .L_94)
.L_94:
        /*00b0*/ 	.word	0x00000008
.L_95:


//--------------------- .nv.callgraph             --------------------------
	.section	.nv.callgraph,"",@"SHT_CUDA_CALLGRAPH"
	.align	4
	.sectionentsize	8
	.align		4
        /*0000*/ 	.word	0x00000000
	.align		4
        /*0004*/ 	.word	0xffffffff
	.align		4
        /*0008*/ 	.word	0x00000000
	.align		4
        /*000c*/ 	.word	0xfffffffe
	.align		4
        /*0010*/ 	.word	0x00000000
	.align		4
        /*0014*/ 	.word	0xfffffffd
	.align		4
        /*0018*/ 	.word	0x00000000
	.align		4
        /*001c*/ 	.word	0xfffffffc


//--------------------- .text._Z11mergeKernelP6__halfPKS_S2_mmmm --------------------------
	.section	.text._Z11mergeKernelP6__halfPKS_S2_mmmm,"ax",@progbits
	.align	128
        .global         _Z11mergeKernelP6__halfPKS_S2_mmmm
        .type           _Z11mergeKernelP6__halfPKS_S2_mmmm,@function
        .size           _Z11mergeKernelP6__halfPKS_S2_mmmm,(.L_x_18 - _Z11mergeKernelP6__halfPKS_S2_mmmm)
        .other          _Z11mergeKernelP6__halfPKS_S2_mmmm,@"STO_CUDA_ENTRY STV_DEFAULT"
_Z11mergeKernelP6__halfPKS_S2_mmmm:
.text._Z11mergeKernelP6__halfPKS_S2_mmmm:
[----:B------:R-:W-:Y:S01]  /*0000*/  LDC R1, c[0x0][0x37c] ;  /* 0x0000df00ff017b82 */ /* 0x000fe20000000800 */
[----:B------:R-:W0:Y:S01]  /*0010*/  LDCU.64 UR10, c[0x0][0x3b0] ;  /* 0x00007600ff0a77ac */ /* 0x000e220008000a00 */
[----:B------:R-:W1:Y:S06]  /*0020*/  S2R R3, SR_TID.X ;  /* 0x0000000000037919 */ /* 0x000e6c0000002100 */
[----:B------:R-:W1:Y:S01]  /*0030*/  S2UR UR16, SR_CTAID.X ;  /* 0x00000000001079c3 */ /* 0x000e620000002500 */
[----:B------:R-:W0:Y:S01]  /*0040*/  LDCU.128 UR12, c[0x0][0x3a0] ;  /* 0x00007400ff0c77ac */ /* 0x000e220008000c00 */
[----:B------:R-:W2:Y:S06]  /*0050*/  LDCU.64 UR8, c[0x0][0x398] ;  /* 0x00007300ff0877ac */ /* 0x000eac0008000a00 */
[----:B------:R-:W1:Y:S01]  /*0060*/  LDC R2, c[0x0][0x360] ;  /* 0x0000d800ff027b82 */ /* 0x000e620000000800 */
[----:B0-----:R-:W-:-:S02]  /*0070*/  UIMAD UR6, UR11, UR14, URZ ;  /* 0x0000000e0b0672a4 */ /* 0x001fc4000f8e02ff */
[----:B------:R-:W-:Y:S02]  /*0080*/  UIMAD.WIDE.U32 UR4, UR10, UR14, URZ ;  /* 0x0000000e0a0472a5 */ /* 0x000fe4000f8e00ff */
[----:B--2---:R-:W-:Y:S02]  /*0090*/  UIADD3 UR8, UP0, UPT, UR12, UR8, URZ ;  /* 0x000000080c087290 */ /* 0x004fe4000ff1e0ff */
[----:B------:R-:W-:Y:S02]  /*00a0*/  UIMAD UR6, UR10, UR15, UR6 ;  /* 0x0000000f0a0672a4 */ /* 0x000fe4000f8e0206 */
[----:B------:R-:W-:Y:S02]  /*00b0*/  UIADD3.X UR9, UPT, UPT, UR13, UR9, URZ, UP0, !UPT ;  /* 0x000000090d097290 */ /* 0x000fe400087fe4ff */
[----:B------:R-:W-:Y:S02]  /*00c0*/  UIADD3 UR10, UPT, UPT, UR5, UR6, URZ ;  /* 0x00000006050a7290 */ /* 0x000fe4000fffe0ff */
[----:B------:R-:W-:Y:S01]  /*00d0*/  UIMAD UR11, UR9, UR4, URZ ;  /* 0x00000004090b72a4 */ /* 0x000fe2000f8e02ff */
[----:B-1----:R-:W-:Y:S01]  /*00e0*/  IMAD R2, R2, UR16, R3 ;  /* 0x0000001002027c24 */ /* 0x002fe2000f8e0203 */
[----:B------:R-:W-:-:S02]  /*00f0*/  UIMAD.WIDE.U32 UR6, UR8, UR4, URZ ;  /* 0x00000004080672a5 */ /* 0x000fc4000f8e00ff */
[----:B------:R-:W-:-:S04]  /*0100*/  UIMAD UR11, UR8, UR10, UR11 ;  /* 0x0000000a080b72a4 */ /* 0x000fc8000f8e020b */
[----:B------:R-:W-:Y:S02]  /*0110*/  UIADD3 UR7, UPT, UPT, UR7, UR11, URZ ;  /* 0x0000000b07077290 */ /* 0x000fe4000fffe0ff */
[----:B------:R-:W-:Y:S02]  /*0120*/  USHF.L.U32 UR11, UR6, 0x1, URZ ;  /* 0x00000001060b7899 */ /* 0x000fe400080006ff */
[----:B------:R-:W-:-:S04]  /*0130*/  USHF.L.U64.HI UR6, UR6, 0x1, UR7 ;  /* 0x0000000106067899 */ /* 0x000fc80008010207 */
[----:B------:R-:W-:Y:S02]  /*0140*/  ISETP.LT.U32.AND P0, PT, R2, UR11, PT ;  /* 0x0000000b02007c0c */ /* 0x000fe4000bf01070 */
[----:B------:R-:W-:-:S04]  /*0150*/  MOV R0, UR6 ;  /* 0x0000000600007c02 */ /* 0x000fc80008000f00 */
[----:B------:R-:W-:-:S13]  /*0160*/  ISETP.GT.U32.AND.EX P0, PT, R0, RZ, PT, P0 ;  /* 0x000000ff0000720c */ /* 0x000fda0003f04100 */
[----:B------:R-:W-:Y:S05]  /*0170*/  @!P0 EXIT ;  /* 0x000000000000894d */ /* 0x000fea0003800000 */
[----:B------:R-:W-:Y:S02]  /*0180*/  UIMAD UR11, UR10, UR8, URZ ;  /* 0x000000080a0b72a4 */ /* 0x000fe4000f8e02ff */
[----:B------:R-:W-:Y:S02]  /*0190*/  UIMAD.WIDE.U32 UR6, UR4, UR8, URZ ;  /* 0x00000008040672a5 */ /* 0x000fe4000f8e00ff */
[----:B------:R-:W-:-:S04]  /*01a0*/  UIMAD UR8, UR9, UR4, UR11 ;  /* 0x00000004090872a4 */ /* 0x000fc8000f8e020b */
[----:B------:R-:W-:-:S04]  /*01b0*/  UIADD3 UR8, UPT, UPT, UR7, UR8, URZ ;  /* 0x0000000807087290 */ /* 0x000fc8000fffe0ff */
[----:B------:R-:W-:-:S09]  /*01c0*/  UISETP.NE.U32.AND UP0, UPT, UR8, URZ, UPT ;  /* 0x000000ff0800728c */ /* 0x000fd2000bf05070 */
[----:B------:R-:W-:Y:S05]  /*01d0*/  BRA.U UP0, `(.L_x_0) ;  /* 0x00000001005c7547 */ /* 0x000fea000b800000 */
[----:B------:R-:W0:Y:S01]  /*01e0*/  I2F.U32.RP R0, UR6 ;  /* 0x0000000600007d06 */ /* 0x000e220008209000 */
[----:B------:R-:W-:-:S07]  /*01f0*/  ISETP.NE.U32.AND P2, PT, RZ, UR6, PT ;  /* 0x00000006ff007c0c */ /* 0x000fce000bf45070 */
[----:B0-----:R-:W0:Y:S02]  /*0200*/  MUFU.RCP R0, R0 ;  /* 0x0000000000007308 */ /* 0x001e240000001000 */
[----:B0-----:R-:W-:-:S06]  /*0210*/  VIADD R4, R0, 0xffffffe ;  /* 0x0ffffffe00047836 */ /* 0x001fcc0000000000 */
[----:B------:R0:W1:Y:S02]  /*0220*/  F2I.FTZ.U32.TRUNC.NTZ R5, R4 ;  /* 0x0000000400057305 */ /* 0x000064000021f000 */
[----:B0-----:R-:W-:Y:S01]  /*0230*/  IMAD.MOV.U32 R4, RZ, RZ, RZ ;  /* 0x000000ffff047224 */ /* 0x001fe200078e00ff */
[----:B-1----:R-:W-:-:S05]  /*0240*/  IADD3 R7, PT, PT, RZ, -R5, RZ ;  /* 0x80000005ff077210 */ /* 0x002fca0007ffe0ff */
[----:B------:R-:W-:-:S04]  /*0250*/  IMAD R7, R7, UR6, RZ ;  /* 0x0000000607077c24 */ /* 0x000fc8000f8e02ff */
[----:B------:R-:W-:-:S04]  /*0260*/  IMAD.HI.U32 R5, R5, R7, R4 ;  /* 0x0000000705057227 */ /* 0x000fc800078e0004 */
[----:B------:R-:W-:Y:S02]  /*0270*/  IMAD.MOV.U32 R7, RZ, RZ, RZ ;  /* 0x000000ffff077224 */ /* 0x000fe400078e00ff */
[----:B------:R-:W-:-:S05]  /*0280*/  IMAD.HI.U32 R4, R5, R2, RZ ;  /* 0x0000000205047227 */ /* 0x000fca00078e00ff */
[----:B------:R-:W-:-:S05]  /*0290*/  IADD3 R5, PT, PT, -R4, RZ, RZ ;  /* 0x000000ff04057210 */ /* 0x000fca0007ffe1ff */
[----:B------:R-:W-:-:S05]  /*02a0*/  IMAD R5, R5, UR6, R2 ;  /* 0x0000000605057c24 */ /* 0x000fca000f8e0202 */
[----:B------:R-:W-:-:S13]  /*02b0*/  ISETP.GE.U32.AND P0, PT, R5, UR6, PT ;  /* 0x0000000605007c0c */ /* 0x000fda000bf06070 */
[----:B------:R-:W-:Y:S01]  /*02c0*/  @P0 VIADD R5, R5, -UR6 ;  /* 0x8000000605050c36 */ /* 0x000fe20008000000 */
[----:B------:R-:W-:-:S04]  /*02d0*/  @P0 IADD3 R4, PT, PT, R4, 0x1, RZ ;  /* 0x0000000104040810 */ /* 0x000fc80007ffe0ff */
[----:B------:R-:W-:-:S13]  /*02e0*/  ISETP.GE.U32.AND P1, PT, R5, UR6, PT ;  /* 0x0000000605007c0c */ /* 0x000fda000bf26070 */
[----:B------:R-:W-:Y:S01]  /*02f0*/  @P1 VIADD R4, R4, 0x1 ;  /* 0x0000000104041836 */ /* 0x000fe20000000000 */
[----:B------:R-:W-:-:S04]  /*0300*/  @!P2 LOP3.LUT R4, RZ, UR6, RZ, 0x33, !PT ;  /* 0x00000006ff04ac12 */ /* 0x000fc8000f8e33ff */
[----:B------:R-:W-:-:S05]  /*0310*/  IADD3 R5, PT, PT, -R4, RZ, RZ ;  /* 0x000000ff04057210 */ /* 0x000fca0007ffe1ff */
[----:B------:R-:W-:Y:S02]  /*0320*/  IMAD R6, R5, UR6, R2 ;  /* 0x0000000605067c24 */ /* 0x000fe4000f8e0202 */
[----:B------:R-:W-:Y:S01]  /*0330*/  HFMA2 R5, -RZ, RZ, 0, 0 ;  /* 0x00000000ff057431 */ /* 0x000fe200000001ff */
[----:B------:R-:W-:Y:S06]  /*0340*/  BRA `(.L_x_1) ;  /* 0x0000000000407947 */ /* 0x000fec0003800000 */
.L_x_0:
[----:B------:R-:W-:Y:S01]  /*0350*/  MOV R9, UR7 ;  /* 0x0000000700097c02 */ /* 0x000fe20008000f00 */
[----:B------:R-:W-:Y:S01]  /*0360*/  IMAD.U32 R8, RZ, RZ, UR6 ;  /* 0x00000006ff087e24 */ /* 0x000fe2000f8e00ff */
[----:B------:R-:W-:Y:S01]  /*0370*/  MOV R7, RZ ;  /* 0x000000ff00077202 */ /* 0x000fe20000000f00 */
[----:B------:R-:W-:Y:S01]  /*0380*/  IMAD.MOV.U32 R6, RZ, RZ, R2 ;  /* 0x000000ffff067224 */ /* 0x000fe200078e0002 */
[----:B------:R-:W-:Y:S01]  /*0390*/  MOV R0, 0x3c0 ;  /* 0x000003c000007802 */ /* 0x000fe20000000f00 */
[----:B------:R-:W-:-:S07]  /*03a0*/  IMAD.U32 R9, RZ, RZ, UR8 ;  /* 0x00000008ff097e24 */ /* 0x000fce000f8e00ff */
[----:B------:R-:W-:Y:S05]  /*03b0*/  CALL.REL.NOINC `($__internal_0_$__cuda_sm20_div_u64) ;  /* 0x0000000400707944 */ /* 0x000fea0003c00000 */
[----:B------:R-:W-:Y:S01]  /*03c0*/  IADD3 R5, P0, PT, RZ, -R10, RZ ;  /* 0x8000000aff057210 */ /* 0x000fe20007f1e0ff */
[----:B------:R-:W-:Y:S02]  /*03d0*/  IMAD.MOV.U32 R3, RZ, RZ, RZ ;  /* 0x000000ffff037224 */ /* 0x000fe400078e00ff */
[----:B------:R-:W-:Y:S01]  /*03e0*/  IMAD.MOV.U32 R4, RZ, RZ, R10 ;  /* 0x000000ffff047224 */ /* 0x000fe200078e000a */
[----:B------:R-:W-:Y:S01]  /*03f0*/  IADD3.X R0, PT, PT, RZ, ~R11, RZ, P0, !PT ;  /* 0x8000000bff007210 */ /* 0x000fe200007fe4ff */
[----:B------:R-:W-:-:S04]  /*0400*/  IMAD.WIDE.U32 R6, R5, UR6, R2 ;  /* 0x0000000605067c25 */ /* 0x000fc8000f8e0002 */
[----:B------:R-:W-:-:S04]  /*0410*/  IMAD R0, R0, UR6, RZ ;  /* 0x0000000600007c24 */ /* 0x000fc8000f8e02ff */
[----:B------:R-:W-:-:S05]  /*0420*/  IMAD R5, R5, UR8, R0 ;  /* 0x0000000805057c24 */ /* 0x000fca000f8e0200 */
[----:B------:R-:W-:Y:S02]  /*0430*/  IADD3 R7, PT, PT, R7, R5, RZ ;  /* 0x0000000507077210 */ /* 0x000fe40007ffe0ff */
[----:B------:R-:W-:-:S07]  /*0440*/  MOV R5, R11 ;  /* 0x0000000b00057202 */ /* 0x000fce0000000f00 */
.L_x_1:
[----:B------:R-:W-:Y:S01]  /*0450*/  LOP3.LUT R0, R7, UR10, RZ, 0xfc, !PT ;  /* 0x0000000a07007c12 */ /* 0x000fe2000f8efcff */
[----:B------:R-:W-:Y:S03]  /*0460*/  BSSY.RECONVERGENT B0, `(.L_x_2) ;  /* 0x0000029000007945 */ /* 0x000fe60003800200 */
[----:B------:R-:W-:-:S13]  /*0470*/  ISETP.NE.U32.AND P0, PT, R0, RZ, PT ;  /* 0x000000ff0000720c */ /* 0x000fda0003f05070 */
[----:B------:R-:W-:Y:S05]  /*0480*/  @P0 BRA `(.L_x_3) ;  /* 0x0000000000600947 */ /* 0x000fea0003800000 */
[----:B------:R-:W0:Y:S01]  /*0490*/  I2F.U32.RP R0, UR4 ;  /* 0x0000000400007d06 */ /* 0x000e220008209000 */
[----:B------:R-:W-:Y:S01]  /*04a0*/  ISETP.NE.U32.AND P2, PT, RZ, UR4, PT ;  /* 0x00000004ff007c0c */ /* 0x000fe2000bf45070 */
[----:B------:R-:W-:-:S06]  /*04b0*/  IMAD.MOV.U32 R15, RZ, RZ, RZ ;  /* 0x000000ffff0f7224 */ /* 0x000fcc00078e00ff */
[----:B0-----:R-:W0:Y:S02]  /*04c0*/  MUFU.RCP R0, R0 ;  /* 0x0000000000007308 */ /* 0x001e240000001000 */
[----:B0-----:R-:W-:-:S06]  /*04d0*/  VIADD R8, R0, 0xffffffe ;  /* 0x0ffffffe00087836 */ /* 0x001fcc0000000000 */
[----:B------:R0:W1:Y:S02]  /*04e0*/  F2I.FTZ.U32.TRUNC.NTZ R9, R8 ;  /* 0x0000000800097305 */ /* 0x000064000021f000 */
[----:B0-----:R-:W-:Y:S01]  /*04f0*/  IMAD.MOV.U32 R8, RZ, RZ, RZ ;  /* 0x000000ffff087224 */ /* 0x001fe200078e00ff */
[----:B-1----:R-:W-:-:S05]  /*0500*/  IADD3 R7, PT, PT, RZ, -R9, RZ ;  /* 0x80000009ff077210 */ /* 0x002fca0007ffe0ff */
[----:B------:R-:W-:-:S04]  /*0510*/  IMAD R7, R7, UR4, RZ ;  /* 0x0000000407077c24 */ /* 0x000fc8000f8e02ff */
[----:B------:R-:W-:-:S06]  /*0520*/  IMAD.HI.U32 R9, R9, R7, R8 ;  /* 0x0000000709097227 */ /* 0x000fcc00078e0008 */
        /* <DEDUP_REMOVED lines=10> */
[----:B------:R-:W-:Y:S01]  /*05d0*/  IMAD R14, R7, UR4, R6 ;  /* 0x00000004070e7c24 */ /* 0x000fe2000f8e0206 */
[----:B------:R-:W-:Y:S01]  /*05e0*/  MOV R6, R9 ;  /* 0x0000000900067202 */ /* 0x000fe20000000f00 */
[----:B------:R-:W-:Y:S01]  /*05f0*/  IMAD.MOV.U32 R7, RZ, RZ, RZ ;  /* 0x000000ffff077224 */ /* 0x000fe200078e00ff */
[----:B------:R-:W-:Y:S06]  /*0600*/  BRA `(.L_x_4) ;  /* 0x0000000000387947 */ /* 0x000fec0003800000 */
.L_x_3:
[----:B------:R-:W-:Y:S01]  /*0610*/  IMAD.U32 R9, RZ, RZ, UR5 ;  /* 0x00000005ff097e24 */ /* 0x000fe2000f8e00ff */
[----:B------:R-:W-:Y:S02]  /*0620*/  MOV R8, UR4 ;  /* 0x0000000400087c02 */ /* 0x000fe40008000f00 */
[----:B------:R-:W-:Y:S02]  /*0630*/  MOV R9, UR10 ;  /* 0x0000000a00097c02 */ /* 0x000fe40008000f00 */
[----:B------:R-:W-:-:S07]  /*0640*/  MOV R0, 0x660 ;  /* 0x0000066000007802 */ /* 0x000fce0000000f00 */
[----:B------:R-:W-:Y:S05]  /*0650*/  CALL.REL.NOINC `($__internal_0_$__cuda_sm20_div_u64) ;  /* 0x0000000000c87944 */ /* 0x000fea0003c00000 */
[----:B------:R-:W-:-:S05]  /*0660*/  IADD3 R15, P0, PT, RZ, -R10, RZ ;  /* 0x8000000aff0f7210 */ /* 0x000fca0007f1e0ff */
[----:B------:R-:W-:Y:S02]  /*0670*/  IMAD.X R0, RZ, RZ, ~R11, P0 ;  /* 0x000000ffff007224 */ /* 0x000fe400000e0e0b */
[----:B------:R-:W-:-:S04]  /*0680*/  IMAD.WIDE.U32 R6, R15, UR4, R6 ;  /* 0x000000040f067c25 */ /* 0x000fc8000f8e0006 */
[----:B------:R-:W-:Y:S01]  /*0690*/  IMAD R0, R0, UR4, RZ ;  /* 0x0000000400007c24 */ /* 0x000fe2000f8e02ff */
[----:B------:R-:W-:Y:S02]  /*06a0*/  MOV R14, R6 ;  /* 0x00000006000e7202 */ /* 0x000fe40000000f00 */
[----:B------:R-:W-:Y:S01]  /*06b0*/  MOV R6, R10 ;  /* 0x0000000a00067202 */ /* 0x000fe20000000f00 */
[----:B------:R-:W-:-:S04]  /*06c0*/  IMAD R15, R15, UR10, R0 ;  /* 0x0000000a0f0f7c24 */ /* 0x000fc8000f8e0200 */
[----:B------:R-:W-:Y:S02]  /*06d0*/  IMAD.IADD R15, R7, 0x1, R15 ;  /* 0x00000001070f7824 */ /* 0x000fe400078e020f */
[----:B------:R-:W-:-:S07]  /*06e0*/  IMAD.MOV.U32 R7, RZ, RZ, R11 ;  /* 0x000000ffff077224 */ /* 0x000fce00078e000b */
.L_x_4:
[----:B------:R-:W-:Y:S05]  /*06f0*/  BSYNC.RECONVERGENT B0 ;  /* 0x0000000000007941 */ /* 0x000fea0003800200 */
.L_x_2:
[----:B------:R-:W0:Y:S01]  /*0700*/  LDCU.64 UR8, c[0x0][0x398] ;  /* 0x00007300ff0877ac */ /* 0x000e220008000a00 */
[----:B------:R-:W-:Y:S01]  /*0710*/  MOV R11, R15 ;  /* 0x0000000f000b7202 */ /* 0x000fe20000000f00 */
[----:B------:R-:W-:Y:S01]  /*0720*/  IMAD.MOV.U32 R10, RZ, RZ, R14 ;  /* 0x000000ffff0a7224 */ /* 0x000fe200078e000e */
[----:B------:R-:W1:Y:S01]  /*0730*/  LDCU.64 UR6, c[0x0][0x358] ;  /* 0x00006b00ff0677ac */ /* 0x000e620008000a00 */
[----:B0-----:R-:W-:-:S04]  /*0740*/  ISETP.GE.U32.AND P0, PT, R6, UR8, PT ;  /* 0x0000000806007c0c */ /* 0x001fc8000bf06070 */
[----:B------:R-:W-:-:S13]  /*0750*/  ISETP.GE.U32.AND.EX P0, PT, R7, UR9, PT, P0 ;  /* 0x0000000907007c0c */ /* 0x000fda000bf06100 */
[----:B------:R-:W0:Y:S01]  /*0760*/  @!P0 LDC.64 R8, c[0x0][0x388] ;  /* 0x0000e200ff088b82 */ /* 0x000e220000000a00 */
[----:B------:R-:W-:Y:S01]  /*0770*/  @!P0 MOV R12, R6 ;  /* 0x00000006000c8202 */ /* 0x000fe20000000f00 */
[----:B------:R-:W-:Y:S02]  /*0780*/  @!P0 IMAD R3, R5, UR8, RZ ;  /* 0x0000000805038c24 */ /* 0x000fe4000f8e02ff */
[----:B------:R-:W-:Y:S02]  /*0790*/  @!P0 IMAD.MOV.U32 R13, RZ, RZ, R7 ;  /* 0x000000ffff0d8224 */ /* 0x000fe400078e0007 */
[C---:B------:R-:W-:Y:S02]  /*07a0*/  @!P0 IMAD R3, R4.reuse, UR9, R3 ;  /* 0x0000000904038c24 */ /* 0x040fe4000f8e0203 */
[----:B------:R-:W-:-:S05]  /*07b0*/  @!P0 IMAD.WIDE.U32 R12, R4, UR8, R12 ;  /* 0x00000008040c8c25 */ /* 0x000fca000f8e000c */
[----:B------:R-:W-:Y:S01]  /*07c0*/  @!P0 IADD3 R0, PT, PT, R13, R3, RZ ;  /* 0x000000030d008210 */ /* 0x000fe20007ffe0ff */
[----:B------:R-:W-:-:S04]  /*07d0*/  @!P0 IMAD.WIDE.U32 R14, R12, UR4, R10 ;  /* 0x000000040c0e8c25 */ /* 0x000fc8000f8e000a */
[----:B------:R-:W-:-:S04]  /*07e0*/  @!P0 IMAD R3, R0, UR4, RZ ;  /* 0x0000000400038c24 */ /* 0x000fc8000f8e02ff */
[----:B------:R-:W-:Y:S01]  /*07f0*/  @!P0 IMAD R3, R12, UR10, R3 ;  /* 0x0000000a0c038c24 */ /* 0x000fe2000f8e0203 */
[----:B0-----:R-:W-:-:S03]  /*0800*/  @!P0 LEA R8, P1, R14, R8, 0x1 ;  /* 0x000000080e088211 */ /* 0x001fc600078208ff */
[----:B------:R-:W-:-:S05]  /*0810*/  @!P0 IMAD.IADD R0, R15, 0x1, R3 ;  /* 0x000000010f008824 */ /* 0x000fca00078e0203 */
[----:B------:R-:W-:Y:S02]  /*0820*/  @!P0 LEA.HI.X R9, R14, R9, R0, 0x1, P1 ;  /* 0x000000090e098211 */ /* 0x000fe400008f0c00 */
[----:B------:R-:W0:Y:S04]  /*0830*/  @P0 LDC.64 R14, c[0x0][0x3a0] ;  /* 0x0000e800ff0e0b82 */ /* 0x000e280000000a00 */
[----:B-1----:R-:W2:Y:S01]  /*0840*/  @!P0 LDG.E.U16 R9, desc[UR6][R8.64] ;  /* 0x0000000608098981 */ /* 0x002ea2000c1e1500 */
[----:B------:R-:W-:-:S04]  /*0850*/  @P0 IADD3 R12, P1, PT, R6, -UR8, RZ ;  /* 0x80000008060c0c10 */ /* 0x000fc8000ff3e0ff */
[----:B------:R-:W-:Y:S01]  /*0860*/  @P0 IADD3.X R13, PT, PT, R7, ~UR9, RZ, P1, !PT ;  /* 0x80000009070d0c10 */ /* 0x000fe20008ffe4ff */
[----:B------:R-:W1:Y:S01]  /*0870*/  LDCU.64 UR8, c[0x0][0x380] ;  /* 0x00007000ff0877ac */ /* 0x000e620008000a00 */
[----:B------:R-:W3:Y:S01]  /*0880*/  @P0 LDC.64 R6, c[0x0][0x390] ;  /* 0x0000e400ff060b82 */ /* 0x000ee20000000a00 */
[----:B0-----:R-:W-:-:S04]  /*0890*/  @P0 IMAD R0, R5, R14, RZ ;  /* 0x0000000e05000224 */ /* 0x001fc800078e02ff */
[C---:B------:R-:W-:Y:S02]  /*08a0*/  @P0 IMAD R3, R4.reuse, R15, R0 ;  /* 0x0000000f04030224 */ /* 0x040fe400078e0200 */
[----:B------:R-:W-:-:S05]  /*08b0*/  @P0 IMAD.WIDE.U32 R4, R4, R14, R12 ;  /* 0x0000000e04040225 */ /* 0x000fca00078e000c */
[----:B------:R-:W-:Y:S01]  /*08c0*/  @P0 IADD3 R0, PT, PT, R5, R3, RZ ;  /* 0x0000000305000210 */ /* 0x000fe20007ffe0ff */
[----:B------:R-:W-:-:S04]  /*08d0*/  @P0 IMAD.WIDE.U32 R10, R4, UR4, R10 ;  /* 0x00000004040a0c25 */ /* 0x000fc8000f8e000a */
[----:B------:R-:W-:Y:S01]  /*08e0*/  @P0 IMAD R3, R0, UR4, RZ ;  /* 0x0000000400030c24 */ /* 0x000fe2000f8e02ff */
[----:B---3--:R-:W-:-:S03]  /*08f0*/  @P0 LEA R6, P1, R10, R6, 0x1 ;  /* 0x000000060a060211 */ /* 0x008fc600078208ff */
[----:B------:R-:W-:-:S04]  /*0900*/  @P0 IMAD R3, R4, UR10, R3 ;  /* 0x0000000a04030c24 */ /* 0x000fc8000f8e0203 */
[----:B------:R-:W-:-:S05]  /*0910*/  @P0 IMAD.IADD R0, R11, 0x1, R3 ;  /* 0x000000010b000824 */ /* 0x000fca00078e0203 */
[----:B------:R-:W-:-:S05]  /*0920*/  @P0 LEA.HI.X R7, R10, R7, R0, 0x1, P1 ;  /* 0x000000070a070211 */ /* 0x000fca00008f0c00 */
[----:B------:R-:W2:Y:S01]  /*0930*/  @P0 LDG.E.U16 R9, desc[UR6][R6.64] ;  /* 0x0000000606090981 */ /* 0x000ea2000c1e1500 */
[----:B-1----:R-:W-:-:S04]  /*0940*/  LEA R4, P0, R2, UR8, 0x1 ;  /* 0x0000000802047c11 */ /* 0x002fc8000f8008ff */
[----:B------:R-:W-:-:S05]  /*0950*/  LEA.HI.X R5, R2, UR9, RZ, 0x1, P0 ;  /* 0x0000000902057c11 */ /* 0x000fca00080f0cff */
[----:B--2---:R-:W-:Y:S01]  /*0960*/  STG.E.U16 desc[UR6][R4.64], R9 ;  /* 0x0000000904007986 */ /* 0x004fe2000c101506 */
[----:B------:R-:W-:Y:S05]  /*0970*/  EXIT ;  /* 0x000000000000794d */ /* 0x000fea0003800000 */
        .weak           $__internal_0_$__cuda_sm20_div_u64
        .type           $__internal_0_$__cuda_sm20_div_u64,@function
        .size           $__internal_0_$__cuda_sm20_div_u64,(.L_x_18 - $__internal_0_$__cuda_sm20_div_u64)
$__internal_0_$__cuda_sm20_div_u64:
[----:B------:R-:W0:Y:S08]  /*0980*/  I2F.U64.RP R14, R8 ;  /* 0x00000008000e7312 */ /* 0x000e300000309000 */
[----:B0-----:R-:W0:Y:S02]  /*0990*/  MUFU.RCP R14, R14 ;  /* 0x0000000e000e7308 */ /* 0x001e240000001000 */
[----:B0-----:R-:W-:-:S06]  /*09a0*/  IADD3 R10, PT, PT, R14, 0x1ffffffe, RZ ;  /* 0x1ffffffe0e0a7810 */ /* 0x001fcc0007ffe0ff */
[----:B------:R-:W0:Y:S02]  /*09b0*/  F2I.U64.TRUNC R10, R10 ;  /* 0x0000000a000a7311 */ /* 0x000e24000020d800 */
[----:B0-----:R-:W-:-:S04]  /*09c0*/  IMAD.WIDE.U32 R12, R10, R8, RZ ;  /* 0x000000080a0c7225 */ /* 0x001fc800078e00ff */
[----:B------:R-:W-:Y:S01]  /*09d0*/  IMAD R13, R10, R9, R13 ;  /* 0x000000090a0d7224 */ /* 0x000fe200078e020d */
[----:B------:R-:W-:-:S03]  /*09e0*/  IADD3 R15, P0, PT, RZ, -R12, RZ ;  /* 0x8000000cff0f7210 */ /* 0x000fc60007f1e0ff */
[----:B------:R-:W-:Y:S02]  /*09f0*/  IMAD R13, R11, R8, R13 ;  /* 0x000000080b0d7224 */ /* 0x000fe400078e020d */
[----:B------:R-:W-:-:S04]  /*0a00*/  IMAD.HI.U32 R12, R10, R15, RZ ;  /* 0x0000000f0a0c7227 */ /* 0x000fc800078e00ff */
[----:B------:R-:W-:Y:S01]  /*0a10*/  IMAD.X R17, RZ, RZ, ~R13, P0 ;  /* 0x000000ffff117224 */ /* 0x000fe200000e0e0d */
[----:B------:R-:W-:-:S03]  /*0a20*/  MOV R13, R10 ;  /* 0x0000000a000d7202 */ /* 0x000fc60000000f00 */
[-C--:B------:R-:W-:Y:S02]  /*0a30*/  IMAD R19, R11, R17.reuse, RZ ;  /* 0x000000110b137224 */ /* 0x080fe400078e02ff */
[----:B------:R-:W-:-:S04]  /*0a40*/  IMAD.WIDE.U32 R12, P0, R10, R17, R12 ;  /* 0x000000110a0c7225 */ /* 0x000fc8000780000c */
[----:B------:R-:W-:-:S04]  /*0a50*/  IMAD.HI.U32 R17, R11, R17, RZ ;  /* 0x000000110b117227 */ /* 0x000fc800078e00ff */
[----:B------:R-:W-:-:S05]  /*0a60*/  IMAD.HI.U32 R12, P1, R11, R15, R12 ;  /* 0x0000000f0b0c7227 */ /* 0x000fca000782000c */
[----:B------:R-:W-:Y:S01]  /*0a70*/  IADD3 R13, P2, PT, R19, R12, RZ ;  /* 0x0000000c130d7210 */ /* 0x000fe20007f5e0ff */
[----:B------:R-:W-:-:S04]  /*0a80*/  IMAD.X R12, R17, 0x1, R11, P0 ;  /* 0x00000001110c7824 */ /* 0x000fc800000e060b */
[----:B------:R-:W-:Y:S01]  /*0a90*/  IMAD.WIDE.U32 R10, R13, R8, RZ ;  /* 0x000000080d0a7225 */ /* 0x000fe200078e00ff */
[----:B------:R-:W-:-:S03]  /*0aa0*/  IADD3.X R15, PT, PT, RZ, RZ, R12, P2, P1 ;  /* 0x000000ffff0f7210 */ /* 0x000fc600017e240c */
[----:B------:R-:W-:Y:S01]  /*0ab0*/  IMAD R11, R13, R9, R11 ;  /* 0x000000090d0b7224 */ /* 0x000fe200078e020b */
[----:B------:R-:W-:-:S03]  /*0ac0*/  IADD3 R17, P0, PT, RZ, -R10, RZ ;  /* 0x8000000aff117210 */ /* 0x000fc60007f1e0ff */
[----:B------:R-:W-:Y:S02]  /*0ad0*/  IMAD R11, R15, R8, R11 ;  /* 0x000000080f0b7224 */ /* 0x000fe400078e020b */
[----:B------:R-:W-:-:S03]  /*0ae0*/  IMAD.HI.U32 R12, R13, R17, RZ ;  /* 0x000000110d0c7227 */ /* 0x000fc600078e00ff */
[----:B------:R-:W-:Y:S01]  /*0af0*/  IADD3.X R10, PT, PT, RZ, ~R11, RZ, P0, !PT ;  /* 0x8000000bff0a7210 */ /* 0x000fe200007fe4ff */
[----:B------:R-:W-:-:S04]  /*0b00*/  HFMA2 R11, -RZ, RZ, 0, 0 ;  /* 0x00000000ff0b7431 */ /* 0x000fc800000001ff */
[----:B------:R-:W-:-:S04]  /*0b10*/  IMAD.WIDE.U32 R12, P0, R13, R10, R12 ;  /* 0x0000000a0d0c7225 */ /* 0x000fc8000780000c */
[C---:B------:R-:W-:Y:S02]  /*0b20*/  IMAD R14, R15.reuse, R10, RZ ;  /* 0x0000000a0f0e7224 */ /* 0x040fe400078e02ff */
[----:B------:R-:W-:-:S04]  /*0b30*/  IMAD.HI.U32 R13, P1, R15, R17, R12 ;  /* 0x000000110f0d7227 */ /* 0x000fc8000782000c */
[----:B------:R-:W-:Y:S01]  /*0b40*/  IMAD.HI.U32 R10, R15, R10, RZ ;  /* 0x0000000a0f0a7227 */ /* 0x000fe200078e00ff */
[----:B------:R-:W-:-:S03]  /*0b50*/  IADD3 R13, P2, PT, R14, R13, RZ ;  /* 0x0000000d0e0d7210 */ /* 0x000fc60007f5e0ff */
[----:B------:R-:W-:Y:S02]  /*0b60*/  IMAD.X R15, R10, 0x1, R15, P0 ;  /* 0x000000010a0f7824 */ /* 0x000fe400000e060f */
[----:B------:R-:W-:-:S03]  /*0b70*/  IMAD.HI.U32 R10, R13, R6, RZ ;  /* 0x000000060d0a7227 */ /* 0x000fc600078e00ff */
[----:B------:R-:W-:Y:S01]  /*0b80*/  IADD3.X R15, PT, PT, RZ, RZ, R15, P2, P1 ;  /* 0x000000ffff0f7210 */ /* 0x000fe200017e240f */
[----:B------:R-:W-:-:S04]  /*0b90*/  IMAD.WIDE.U32 R10, R13, R7, R10 ;  /* 0x000000070d0a7225 */ /* 0x000fc800078e000a */
[C---:B------:R-:W-:Y:S02]  /*0ba0*/  IMAD R13, R15.reuse, R7, RZ ;  /* 0x000000070f0d7224 */ /* 0x040fe400078e02ff */
[----:B------:R-:W-:-:S04]  /*0bb0*/  IMAD.HI.U32 R10, P0, R15, R6, R10 ;  /* 0x000000060f0a7227 */ /* 0x000fc8000780000a */
[----:B------:R-:W-:Y:S01]  /*0bc0*/  IMAD.HI.U32 R12, R15, R7, RZ ;  /* 0x000000070f0c7227 */ /* 0x000fe200078e00ff */
[----:B------:R-:W-:-:S03]  /*0bd0*/  IADD3 R13, P1, PT, R13, R10, RZ ;  /* 0x0000000a0d0d7210 */ /* 0x000fc60007f3e0ff */
[----:B------:R-:W-:Y:S02]  /*0be0*/  IMAD.X R12, RZ, RZ, R12, P0 ;  /* 0x000000ffff0c7224 */ /* 0x000fe400000e060c */
[----:B------:R-:W-:-:S03]  /*0bf0*/  IMAD.WIDE.U32 R10, R13, R8, RZ ;  /* 0x000000080d0a7225 */ /* 0x000fc600078e00ff */
[----:B------:R-:W-:Y:S01]  /*0c00*/  IADD3.X R15, PT, PT, RZ, R12, RZ, P1, !PT ;  /* 0x0000000cff0f7210 */ /* 0x000fe20000ffe4ff */
[----:B------:R-:W-:Y:S01]  /*0c10*/  IMAD R11, R13, R9, R11 ;  /* 0x000000090d0b7224 */ /* 0x000fe200078e020b */
[----:B------:R-:W-:-:S03]  /*0c20*/  IADD3 R17, P1, PT, -R10, R6, RZ ;  /* 0x000000060a117210 */ /* 0x000fc60007f3e1ff */
[-C--:B------:R-:W-:Y:S01]  /*0c30*/  IMAD R10, R15, R8.reuse, R11 ;  /* 0x000000080f0a7224 */ /* 0x080fe200078e020b */
[----:B------:R-:W-:Y:S02]  /*0c40*/  ISETP.GE.U32.AND P0, PT, R17, R8, PT ;  /* 0x000000081100720c */ /* 0x000fe40003f06070 */
[----:B------:R-:W-:Y:S01]  /*0c50*/  IADD3 R11, P2, PT, -R8, R17, RZ ;  /* 0x00000011080b7210 */ /* 0x000fe20007f5e1ff */
[----:B------:R-:W-:Y:S01]  /*0c60*/  IMAD.X R16, R7, 0x1, ~R10, P1 ;  /* 0x0000000107107824 */ /* 0x000fe200008e0e0a */
[----:B------:R-:W-:-:S04]  /*0c70*/  IADD3 R10, P1, PT, R13, 0x1, RZ ;  /* 0x000000010d0a7810 */ /* 0x000fc80007f3e0ff */
[----:B------:R-:W-:Y:S02]  /*0c80*/  ISETP.GE.U32.AND.EX P0, PT, R16, R9, PT, P0 ;  /* 0x000000091000720c */ /* 0x000fe40003f06100 */
[-C--:B------:R-:W-:Y:S02]  /*0c90*/  IADD3.X R14, PT, PT, ~R9, R16.reuse, RZ, P2, !PT ;  /* 0x00000010090e7210 */ /* 0x080fe400017fe5ff */
[----:B------:R-:W-:Y:S02]  /*0ca0*/  IADD3.X R12, PT, PT, RZ, R15, RZ, P1, !PT ;  /* 0x0000000fff0c7210 */ /* 0x000fe40000ffe4ff */
[----:B------:R-:W-:Y:S02]  /*0cb0*/  SEL R13, R10, R13, P0 ;  /* 0x0000000d0a0d7207 */ /* 0x000fe40000000000 */
[----:B------:R-:W-:Y:S02]  /*0cc0*/  SEL R11, R11, R17, P0 ;  /* 0x000000110b0b7207 */ /* 0x000fe40000000000 */
[----:B------:R-:W-:-:S02]  /*0cd0*/  SEL R14, R14, R16, P0 ;  /* 0x000000100e0e7207 */ /* 0x000fc40000000000 */
[----:B------:R-:W-:Y:S02]  /*0ce0*/  SEL R12, R12, R15, P0 ;  /* 0x0000000f0c0c7207 */ /* 0x000fe40000000000 */
[----:B------:R-:W-:Y:S02]  /*0cf0*/  IADD3 R10, P2, PT, R13, 0x1, RZ ;  /* 0x000000010d0a7810 */ /* 0x000fe40007f5e0ff */
[----:B------:R-:W-:Y:S02]  /*0d00*/  ISETP.GE.U32.AND P0, PT, R11, R8, PT ;  /* 0x000000080b00720c */ /* 0x000fe40003f06070 */
[----:B------:R-:W-:Y:S01]  /*0d10*/  ISETP.NE.U32.AND P1, PT, R8, RZ, PT ;  /* 0x000000ff0800720c */ /* 0x000fe20003f25070 */
[----:B------:R-:W-:Y:S01]  /*0d20*/  IMAD.X R11, RZ, RZ, R12, P2 ;  /* 0x000000ffff0b7224 */ /* 0x000fe200010e060c */
[----:B------:R-:W-:Y:S02]  /*0d30*/  ISETP.GE.U32.AND.EX P0, PT, R14, R9, PT, P0 ;  /* 0x000000090e00720c */ /* 0x000fe40003f06100 */
[----:B------:R-:W-:Y:S01]  /*0d40*/  ISETP.NE.AND.EX P1, PT, R9, RZ, PT, P1 ;  /* 0x000000ff0900720c */ /* 0x000fe20003f25310 */
[----:B------:R-:W-:Y:S01]  /*0d50*/  HFMA2 R9, -RZ, RZ, 0, 0 ;  /* 0x00000000ff097431 */ /* 0x000fe200000001ff */
[----:B------:R-:W-:-:S02]  /*0d60*/  MOV R8, R0 ;  /* 0x0000000000087202 */ /* 0x000fc40000000f00 */
[----:B------:R-:W-:Y:S02]  /*0d70*/  SEL R10, R10, R13, P0 ;  /* 0x0000000d0a0a7207 */ /* 0x000fe40000000000 */
[----:B------:R-:W-:Y:S02]  /*0d80*/  SEL R11, R11, R12, P0 ;  /* 0x0000000c0b0b7207 */ /* 0x000fe40000000000 */
[----:B------:R-:W-:Y:S02]  /*0d90*/  SEL R10, R10, 0xffffffff, P1 ;  /* 0xffffffff0a0a7807 */ /* 0x000fe40000800000 */
[----:B------:R-:W-:Y:S01]  /*0da0*/  SEL R11, R11, 0xffffffff, P1 ;  /* 0xffffffff0b0b7807 */ /* 0x000fe20000800000 */
[----:B------:R-:W-:Y:S06]  /*0db0*/  RET.REL.NODEC R8 `(_Z11mergeKernelP6__halfPKS_S2_mmmm) ;  /* 0xfffffff008907950 */ /* 0x000fec0003c3ffff */
.L_x_5:
[----:B------:R-:W-:-:S00]  /*0dc0*/  BRA `(.L_x_5) ;  /* 0xfffffffc00fc7947 */ /* 0x000fc0000383ffff */
[----:B------:R-:W-:-:S00]  /*0dd0*/  NOP ;  /* 0x0000000000007918 */ /* 0x000fc00000000000 */
        /* <DEDUP_REMOVED lines=10> */
.L_x_18:


//--------------------- .text._Z12appendKernelP6__halfPKS_mmmmm --------------------------
	.section	.text._Z12appendKernelP6__halfPKS_mmmmm,"ax",@progbits
	.align	128
        .global         _Z12appendKernelP6__halfPKS_mmmmm
        .type           _Z12appendKernelP6__halfPKS_mmmmm,@function
        .size           _Z12appendKernelP6__halfPKS_mmmmm,(.L_x_19 - _Z12appendKernelP6__halfPKS_mmmmm)
        .other          _Z12appendKernelP6__halfPKS_mmmmm,@"STO_CUDA_ENTRY STV_DEFAULT"
_Z12appendKernelP6__halfPKS_mmmmm:
.text._Z12appendKernelP6__halfPKS_mmmmm:
[----:B------:R-:W-:Y:S01]  /*0000*/  LDC R1, c[0x0][0x37c] ;  /* 0x0000df00ff017b82 */ /* 0x000fe20000000800 */
[----:B------:R-:W0:Y:S01]  /*0010*/  LDCU.128 UR8, c[0x0][0x3a0] ;  /* 0x00007400ff0877ac */ /* 0x000e220008000c00 */
[----:B------:R-:W1:Y:S06]  /*0020*/  S2R R3, SR_TID.X ;  /* 0x0000000000037919 */ /* 0x000e6c0000002100 */
[----:B------:R-:W1:Y:S01]  /*0030*/  S2UR UR14, SR_CTAID.X ;  /* 0x00000000000e79c3 */ /* 0x000e620000002500 */
[----:B------:R-:W2:Y:S07]  /*0040*/  LDCU.64 UR12, c[0x0][0x398] ;  /* 0x00007300ff0c77ac */ /* 0x000eae0008000a00 */
[----:B------:R-:W1:Y:S01]  /*0050*/  LDC R2, c[0x0][0x360] ;  /* 0x0000d800ff027b82 */ /* 0x000e620000000800 */
[----:B0-----:R-:W-:-:S02]  /*0060*/  UIMAD UR6, UR11, UR8, URZ ;  /* 0x000000080b0672a4 */ /* 0x001fc4000f8e02ff */
[----:B------:R-:W-:Y:S02]  /*0070*/  UIMAD.WIDE.U32 UR4, UR10, UR8, URZ ;  /* 0x000000080a0472a5 */ /* 0x000fe4000f8e00ff */
[----:B------:R-:W-:-:S04]  /*0080*/  UIMAD UR6, UR10, UR9, UR6 ;  /* 0x000000090a0672a4 */ /* 0x000fc8000f8e0206 */
[----:B------:R-:W-:Y:S02]  /*0090*/  UIADD3 UR9, UPT, UPT, UR5, UR6, URZ ;  /* 0x0000000605097290 */ /* 0x000fe4000fffe0ff */
[----:B--2---:R-:W-:Y:S02]  /*00a0*/  UIMAD.WIDE.U32 UR6, UR4, UR12, URZ ;  /* 0x0000000c040672a5 */ /* 0x004fe4000f8e00ff */
[----:B------:R-:W-:Y:S02]  /*00b0*/  UIMAD UR8, UR9, UR12, URZ ;  /* 0x0000000c090872a4 */ /* 0x000fe4000f8e02ff */
[----:B------:R-:W-:Y:S02]  /*00c0*/  USHF.L.U32 UR10, UR6, 0x1, URZ ;  /* 0x00000001060a7899 */ /* 0x000fe400080006ff */
[----:B------:R-:W-:Y:S01]  /*00d0*/  UIMAD UR8, UR4, UR13, UR8 ;  /* 0x0000000d040872a4 */ /* 0x000fe2000f8e0208 */
[----:B-1----:R-:W-:-:S03]  /*00e0*/  IMAD R2, R2, UR14, R3 ;  /* 0x0000000e02027c24 */ /* 0x002fc6000f8e0203 */
[----:B------:R-:W-:Y:S02]  /*00f0*/  UIADD3 UR8, UPT, UPT, UR7, UR8, URZ ;  /* 0x0000000807087290 */ /* 0x000fe4000fffe0ff */
[----:B------:R-:W-:Y:S02]  /*0100*/  ISETP.LT.U32.AND P0, PT, R2, UR10, PT ;  /* 0x0000000a02007c0c */ /* 0x000fe4000bf01070 */
[----:B------:R-:W-:-:S06]  /*0110*/  USHF.L.U64.HI UR11, UR6, 0x1, UR8 ;  /* 0x00000001060b7899 */ /* 0x000fcc0008010208 */
[----:B------:R-:W-:-:S04]  /*0120*/  MOV R0, UR11 ;  /* 0x0000000b00007c02 */ /* 0x000fc80008000f00 */
[----:B------:R-:W-:-:S13]  /*0130*/  ISETP.GT.U32.AND.EX P0, PT, R0, RZ, PT, P0 ;  /* 0x000000ff0000720c */ /* 0x000fda0003f04100 */
[----:B------:R-:W-:Y:S05]  /*0140*/  @!P0 EXIT ;  /* 0x000000000000894d */ /* 0x000fea0003800000 */
        /* <DEDUP_REMOVED lines=10> */
[----:B------:R-:W-:-:S06]  /*01f0*/  IMAD.HI.U32 R5, R5, R3, R4 ;  /* 0x0000000305057227 */ /* 0x000fcc00078e0004 */
[----:B------:R-:W-:-:S04]  /*0200*/  IMAD.HI.U32 R6, R5, R2, RZ ;  /* 0x0000000205067227 */ /* 0x000fc800078e00ff */
[----:B------:R-:W-:Y:S01]  /*0210*/  IMAD.MOV.U32 R5, RZ, RZ, RZ ;  /* 0x000000ffff057224 */ /* 0x000fe200078e00ff */
        /* <DEDUP_REMOVED lines=13> */
.L_x_6:
[----:B------:R-:W-:Y:S01]  /*02f0*/  IMAD.U32 R7, RZ, RZ, UR7 ;  /* 0x00000007ff077e24 */ /* 0x000fe2000f8e00ff */
[----:B------:R-:W-:Y:S01]  /*0300*/  MOV R6, UR6 ;  /* 0x0000000600067c02 */ /* 0x000fe20008000f00 */
[----:B------:R-:W-:Y:S01]  /*0310*/  IMAD.MOV.U32 R5, RZ, RZ, RZ ;  /* 0x000000ffff057224 */ /* 0x000fe200078e00ff */
[----:B------:R-:W-:Y:S02]  /*0320*/  MOV R4, R2 ;  /* 0x0000000200047202 */ /* 0x000fe40000000f00 */
[----:B------:R-:W-:Y:S02]  /*0330*/  MOV R7, UR8 ;  /* 0x0000000800077c02 */ /* 0x000fe40008000f00 */
[----:B------:R-:W-:-:S07]  /*0340*/  MOV R0, 0x360 ;  /* 0x0000036000007802 */ /* 0x000fce0000000f00 */
[----:B------:R-:W-:Y:S05]  /*0350*/  CALL.REL.NOINC `($__internal_1_$__cuda_sm20_div_u64) ;  /* 0x0000000400507944 */ /* 0x000fea0003c00000 */
[----:B------:R-:W-:Y:S01]  /*0360*/  IADD3 R7, P0, PT, RZ, -R8, RZ ;  /* 0x80000008ff077210 */ /* 0x000fe20007f1e0ff */
[----:B------:R-:W-:-:S04]  /*0370*/  HFMA2 R3, -RZ, RZ, 0, 0 ;  /* 0x00000000ff037431 */ /* 0x000fc800000001ff */
[----:B------:R-:W-:-:S04]  /*0380*/  IMAD.X R0, RZ, RZ, ~R9, P0 ;  /* 0x000000ffff007224 */ /* 0x000fc800000e0e09 */
[----:B------:R-:W-:Y:S02]  /*0390*/  IMAD R0, R0, UR6, RZ ;  /* 0x0000000600007c24 */ /* 0x000fe4000f8e02ff */
[----:B------:R-:W-:Y:S01]  /*03a0*/  IMAD.WIDE.U32 R4, R7, UR6, R2 ;  /* 0x0000000607047c25 */ /* 0x000fe2000f8e0002 */
[----:B------:R-:W-:-:S03]  /*03b0*/  MOV R2, R8 ;  /* 0x0000000800027202 */ /* 0x000fc60000000f00 */
[----:B------:R-:W-:-:S04]  /*03c0*/  IMAD R3, R7, UR8, R0 ;  /* 0x0000000807037c24 */ /* 0x000fc8000f8e0200 */
[----:B------:R-:W-:Y:S02]  /*03d0*/  IMAD.IADD R5, R5, 0x1, R3 ;  /* 0x0000000105057824 */ /* 0x000fe400078e0203 */
[----:B------:R-:W-:-:S07]  /*03e0*/  IMAD.MOV.U32 R3, RZ, RZ, R9 ;  /* 0x000000ffff037224 */ /* 0x000fce00078e0009 */
.L_x_7:
[----:B------:R-:W-:Y:S01]  /*03f0*/  LOP3.LUT R0, R5, UR9, RZ, 0xfc, !PT ;  /* 0x0000000905007c12 */ /* 0x000fe2000f8efcff */
[----:B------:R-:W0:Y:S01]  /*0400*/  LDCU.64 UR6, c[0x0][0x358] ;  /* 0x00006b00ff0677ac */ /* 0x000e220008000a00 */
[----:B------:R-:W-:Y:S02]  /*0410*/  BSSY.RECONVERGENT B0, `(.L_x_8) ;  /* 0x0000029000007945 */ /* 0x000fe40003800200 */
[----:B------:R-:W-:-:S13]  /*0420*/  ISETP.NE.U32.AND P0, PT, R0, RZ, PT ;  /* 0x000000ff0000720c */ /* 0x000fda0003f05070 */
[----:B------:R-:W-:Y:S05]  /*0430*/  @P0 BRA `(.L_x_9) ;  /* 0x0000000000600947 */ /* 0x000fea0003800000 */
[----:B------:R-:W1:Y:S01]  /*0440*/  I2F.U32.RP R0, UR4 ;  /* 0x0000000400007d06 */ /* 0x000e620008209000 */
[----:B------:R-:W-:Y:S02]  /*0450*/  ISETP.NE.U32.AND P2, PT, RZ, UR4, PT ;  /* 0x00000004ff007c0c */ /* 0x000fe4000bf45070 */
[----:B------:R-:W-:-:S05]  /*0460*/  MOV R11, RZ ;  /* 0x000000ff000b7202 */ /* 0x000fca0000000f00 */
[----:B-1----:R-:W1:Y:S02]  /*0470*/  MUFU.RCP R0, R0 ;  /* 0x0000000000007308 */ /* 0x002e640000001000 */
[----:B-1----:R-:W-:-:S06]  /*0480*/  IADD3 R6, PT, PT, R0, 0xffffffe, RZ ;  /* 0x0ffffffe00067810 */ /* 0x002fcc0007ffe0ff */
[----:B------:R1:W2:Y:S02]  /*0490*/  F2I.FTZ.U32.TRUNC.NTZ R7, R6 ;  /* 0x0000000600077305 */ /* 0x0002a4000021f000 */
[----:B-1----:R-:W-:Y:S02]  /*04a0*/  HFMA2 R6, -RZ, RZ, 0, 0 ;  /* 0x00000000ff067431 */ /* 0x002fe400000001ff */
[----:B--2---:R-:W-:-:S04]  /*04b0*/  IMAD.MOV R5, RZ, RZ, -R7 ;  /* 0x000000ffff057224 */ /* 0x004fc800078e0a07 */
[----:B------:R-:W-:-:S04]  /*04c0*/  IMAD R5, R5, UR4, RZ ;  /* 0x0000000405057c24 */ /* 0x000fc8000f8e02ff */
[----:B------:R-:W-:-:S06]  /*04d0*/  IMAD.HI.U32 R7, R7, R5, R6 ;  /* 0x0000000507077227 */ /* 0x000fcc00078e0006 */
[----:B------:R-:W-:-:S04]  /*04e0*/  IMAD.HI.U32 R7, R7, R4, RZ ;  /* 0x0000000407077227 */ /* 0x000fc800078e00ff */
[----:B------:R-:W-:-:S04]  /*04f0*/  IMAD.MOV R5, RZ, RZ, -R7 ;  /* 0x000000ffff057224 */ /* 0x000fc800078e0a07 */
[----:B------:R-:W-:-:S05]  /*0500*/  IMAD R5, R5, UR4, R4 ;  /* 0x0000000405057c24 */ /* 0x000fca000f8e0204 */
[----:B------:R-:W-:-:S13]  /*0510*/  ISETP.GE.U32.AND P0, PT, R5, UR4, PT ;  /* 0x0000000405007c0c */ /* 0x000fda000bf06070 */
[----:B------:R-:W-:Y:S01]  /*0520*/  @P0 IADD3 R5, PT, PT, R5, -UR4, RZ ;  /* 0x8000000405050c10 */ /* 0x000fe2000fffe0ff */
[----:B------:R-:W-:-:S03]  /*0530*/  @P0 VIADD R7, R7, 0x1 ;  /* 0x0000000107070836 */ /* 0x000fc60000000000 */
[----:B------:R-:W-:-:S13]  /*0540*/  ISETP.GE.U32.AND P1, PT, R5, UR4, PT ;  /* 0x0000000405007c0c */ /* 0x000fda000bf26070 */
[----:B------:R-:W-:Y:S02]  /*0550*/  @P1 IADD3 R7, PT, PT, R7, 0x1, RZ ;  /* 0x0000000107071810 */ /* 0x000fe40007ffe0ff */
[----:B------:R-:W-:-:S05]  /*0560*/  @!P2 LOP3.LUT R7, RZ, UR4, RZ, 0x33, !PT ;  /* 0x00000004ff07ac12 */ /* 0x000fca000f8e33ff */
[----:B------:R-:W-:-:S04]  /*0570*/  IMAD.MOV R5, RZ, RZ, -R7 ;  /* 0x000000ffff057224 */ /* 0x000fc800078e0a07 */
[----:B------:R-:W-:Y:S02]  /*0580*/  IMAD R6, R5, UR4, R4 ;  /* 0x0000000405067c24 */ /* 0x000fe4000f8e0204 */
[----:B------:R-:W-:Y:S02]  /*0590*/  HFMA2 R5, -RZ, RZ, 0, 0 ;  /* 0x00000000ff057431 */ /* 0x000fe400000001ff */
[----:B------:R-:W-:Y:S01]  /*05a0*/  IMAD.MOV.U32 R4, RZ, RZ, R7 ;  /* 0x000000ffff047224 */ /* 0x000fe200078e0007 */
[----:B------:R-:W-:Y:S06]  /*05b0*/  BRA `(.L_x_10) ;  /* 0x0000000000387947 */ /* 0x000fec0003800000 */
.L_x_9:
[----:B------:R-:W-:Y:S01]  /*05c0*/  MOV R7, UR5 ;  /* 0x0000000500077c02 */ /* 0x000fe20008000f00 */
[----:B------:R-:W-:Y:S01]  /*05d0*/  IMAD.U32 R6, RZ, RZ, UR4 ;  /* 0x00000004ff067e24 */ /* 0x000fe2000f8e00ff */
[----:B------:R-:W-:Y:S01]  /*05e0*/  MOV R0, 0x610 ;  /* 0x0000061000007802 */ /* 0x000fe20000000f00 */
[----:B------:R-:W-:-:S07]  /*05f0*/  IMAD.U32 R7, RZ, RZ, UR9 ;  /* 0x00000009ff077e24 */ /* 0x000fce000f8e00ff */
[----:B0-----:R-:W-:Y:S05]  /*0600*/  CALL.REL.NOINC `($__internal_1_$__cuda_sm20_div_u64) ;  /* 0x0000000000a47944 */ /* 0x001fea0003c00000 */
[----:B------:R-:W-:-:S04]  /*0610*/  IADD3 R11, P0, PT, RZ, -R8, RZ ;  /* 0x80000008ff0b7210 */ /* 0x000fc80007f1e0ff */
[----:B------:R-:W-:Y:S01]  /*0620*/  IADD3.X R0, PT, PT, RZ, ~R9, RZ, P0, !PT ;  /* 0x80000009ff007210 */ /* 0x000fe200007fe4ff */
[----:B------:R-:W-:-:S04]  /*0630*/  IMAD.WIDE.U32 R4, R11, UR4, R4 ;  /* 0x000000040b047c25 */ /* 0x000fc8000f8e0004 */
[----:B------:R-:W-:Y:S02]  /*0640*/  IMAD R0, R0, UR4, RZ ;  /* 0x0000000400007c24 */ /* 0x000fe4000f8e02ff */
[----:B------:R-:W-:Y:S02]  /*0650*/  IMAD.MOV.U32 R6, RZ, RZ, R4 ;  /* 0x000000ffff067224 */ /* 0x000fe400078e0004 */
[----:B------:R-:W-:Y:S02]  /*0660*/  IMAD R11, R11, UR9, R0 ;  /* 0x000000090b0b7c24 */ /* 0x000fe4000f8e0200 */
[----:B------:R-:W-:-:S03]  /*0670*/  IMAD.MOV.U32 R4, RZ, RZ, R8 ;  /* 0x000000ffff047224 */ /* 0x000fc600078e0008 */
[----:B------:R-:W-:Y:S02]  /*0680*/  IADD3 R11, PT, PT, R5, R11, RZ ;  /* 0x0000000b050b7210 */ /* 0x000fe40007ffe0ff */
[----:B------:R-:W-:-:S07]  /*0690*/  MOV R5, R9 ;  /* 0x0000000900057202 */ /* 0x000fce0000000f00 */
.L_x_10:
[----:B0-----:R-:W-:Y:S05]  /*06a0*/  BSYNC.RECONVERGENT B0 ;  /* 0x0000000000007941 */ /* 0x001fea0003800200 */
.L_x_8:
[----:B------:R-:W0:Y:S01]  /*06b0*/  LDCU.128 UR12, c[0x0][0x390] ;  /* 0x00007200ff0c77ac */ /* 0x000e220008000c00 */
[----:B------:R-:W-:Y:S01]  /*06c0*/  MOV R9, R5 ;  /* 0x0000000500097202 */ /* 0x000fe20000000f00 */
[----:B------:R-:W-:Y:S01]  /*06d0*/  IMAD.MOV.U32 R8, RZ, RZ, R4 ;  /* 0x000000ffff087224 */ /* 0x000fe200078e0004 */
[----:B------:R-:W1:Y:S01]  /*06e0*/  LDCU.128 UR16, c[0x0][0x380] ;  /* 0x00007000ff1077ac */ /* 0x000e620008000c00 */
[----:B------:R-:W2:Y:S01]  /*06f0*/  LDCU.64 UR10, c[0x0][0x3b0] ;  /* 0x00007600ff0a77ac */ /* 0x000ea20008000a00 */
[----:B0-----:R-:W-:Y:S02]  /*0700*/  IMAD R7, R3, UR14, RZ ;  /* 0x0000000e03077c24 */ /* 0x001fe4000f8e02ff */
[----:B------:R-:W-:-:S04]  /*0710*/  IMAD.WIDE.U32 R8, R2, UR14, R8 ;  /* 0x0000000e02087c25 */ /* 0x000fc8000f8e0008 */
[----:B------:R-:W-:-:S04]  /*0720*/  IMAD R7, R2, UR15, R7 ;  /* 0x0000000f02077c24 */ /* 0x000fc8000f8e0207 */
[----:B------:R-:W-:Y:S01]  /*0730*/  IMAD.IADD R0, R9, 0x1, R7 ;  /* 0x0000000109007824 */ /* 0x000fe200078e0207 */
[----:B------:R-:W-:-:S03]  /*0740*/  MOV R7, R11 ;  /* 0x0000000b00077202 */ /* 0x000fc60000000f00 */
[----:B------:R-:W-:Y:S02]  /*0750*/  IMAD R9, R0, UR4, RZ ;  /* 0x0000000400097c24 */ /* 0x000fe4000f8e02ff */
[----:B------:R-:W-:-:S04]  /*0760*/  IMAD.WIDE.U32 R10, R8, UR4, R6 ;  /* 0x00000004080a7c25 */ /* 0x000fc8000f8e0006 */
[----:B------:R-:W-:Y:S01]  /*0770*/  IMAD R9, R8, UR9, R9 ;  /* 0x0000000908097c24 */ /* 0x000fe2000f8e0209 */
[----:B-1----:R-:W-:-:S03]  /*0780*/  LEA R8, P0, R10, UR18, 0x1 ;  /* 0x000000120a087c11 */ /* 0x002fc6000f8008ff */
[----:B------:R-:W-:-:S05]  /*0790*/  IMAD.IADD R9, R11, 0x1, R9 ;  /* 0x000000010b097824 */ /* 0x000fca00078e0209 */
[----:B------:R-:W-:-:S06]  /*07a0*/  LEA.HI.X R9, R10, UR19, R9, 0x1, P0 ;  /* 0x000000130a097c11 */ /* 0x000fcc00080f0c09 */
[----:B------:R-:W3:Y:S01]  /*07b0*/  LDG.E.U16 R9, desc[UR6][R8.64] ;  /* 0x0000000608097981 */ /* 0x000ee2000c1e1500 */
[----:B------:R-:W-:Y:S01]  /*07c0*/  IADD3 R4, P0, PT, R4, UR12, RZ ;  /* 0x0000000c04047c10 */ /* 0x000fe2000ff1e0ff */
[----:B--2---:R-:W-:-:S03]  /*07d0*/  IMAD R3, R3, UR10, RZ ;  /* 0x0000000a03037c24 */ /* 0x004fc6000f8e02ff */
[----:B------:R-:W-:Y:S01]  /*07e0*/  IADD3.X R5, PT, PT, R5, UR13, RZ, P0, !PT ;  /* 0x0000000d05057c10 */ /* 0x000fe200087fe4ff */
[C---:B------:R-:W-:Y:S02]  /*07f0*/  IMAD R11, R2.reuse, UR11, R3 ;  /* 0x0000000b020b7c24 */ /* 0x040fe4000f8e0203 */
[----:B------:R-:W-:-:S05]  /*0800*/  IMAD.WIDE.U32 R2, R2, UR10, R4 ;  /* 0x0000000a02027c25 */ /* 0x000fca000f8e0004 */
[----:B------:R-:W-:Y:S01]  /*0810*/  IADD3 R0, PT, PT, R3, R11, RZ ;  /* 0x0000000b03007210 */ /* 0x000fe20007ffe0ff */
[----:B------:R-:W-:-:S04]  /*0820*/  IMAD.WIDE.U32 R6, R2, UR4, R6 ;  /* 0x0000000402067c25 */ /* 0x000fc8000f8e0006 */
[----:B------:R-:W-:-:S04]  /*0830*/  IMAD R3, R0, UR4, RZ ;  /* 0x0000000400037c24 */ /* 0x000fc8000f8e02ff */
[----:B------:R-:W-:Y:S01]  /*0840*/  IMAD R3, R2, UR9, R3 ;  /* 0x0000000902037c24 */ /* 0x000fe2000f8e0203 */
[----:B------:R-:W-:-:S04]  /*0850*/  LEA R2, P0, R6, UR16, 0x1 ;  /* 0x0000001006027c11 */ /* 0x000fc8000f8008ff */
[----:B------:R-:W-:-:S04]  /*0860*/  IADD3 R3, PT, PT, R7, R3, RZ ;  /* 0x0000000307037210 */ /* 0x000fc80007ffe0ff */
[----:B------:R-:W-:-:S05]  /*0870*/  LEA.HI.X R3, R6, UR17, R3, 0x1, P0 ;  /* 0x0000001106037c11 */ /* 0x000fca00080f0c03 */
[----:B---3--:R-:W-:Y:S01]  /*0880*/  STG.E.U16 desc[UR6][R2.64], R9 ;  /* 0x0000000902007986 */ /* 0x008fe2000c101506 */
[----:B------:R-:W-:Y:S05]  /*0890*/  EXIT ;  /* 0x000000000000794d */ /* 0x000fea0003800000 */
        .weak           $__internal_1_$__cuda_sm20_div_u64
        .type           $__internal_1_$__cuda_sm20_div_u64,@function
        .size           $__internal_1_$__cuda_sm20_div_u64,(.L_x_19 - $__internal_1_$__cuda_sm20_div_u64)
$__internal_1_$__cuda_sm20_div_u64:
[----:B------:R-:W0:Y:S08]  /*08a0*/  I2F.U64.RP R12, R6 ;  /* 0x00000006000c7312 */ /* 0x000e300000309000 */
[----:B0-----:R-:W0:Y:S02]  /*08b0*/  MUFU.RCP R12, R12 ;  /* 0x0000000c000c7308 */ /* 0x001e240000001000 */
[----:B0-----:R-:W-:-:S06]  /*08c0*/  VIADD R8, R12, 0x1ffffffe ;  /* 0x1ffffffe0c087836 */ /* 0x001fcc0000000000 */
[----:B------:R-:W0:Y:S02]  /*08d0*/  F2I.U64.TRUNC R8, R8 ;  /* 0x0000000800087311 */ /* 0x000e24000020d800 */
[----:B0-----:R-:W-:-:S04]  /*08e0*/  IMAD.WIDE.U32 R10, R8, R6, RZ ;  /* 0x00000006080a7225 */ /* 0x001fc800078e00ff */
[----:B------:R-:W-:Y:S01]  /*08f0*/  IMAD R11, R8, R7, R11 ;  /* 0x00000007080b7224 */ /* 0x000fe200078e020b */
[----:B------:R-:W-:-:S03]  /*0900*/  IADD3 R13, P0, PT, RZ, -R10, RZ ;  /* 0x8000000aff0d7210 */ /* 0x000fc60007f1e0ff */
[----:B------:R-:W-:Y:S02]  /*0910*/  IMAD R11, R9, R6, R11 ;  /* 0x00000006090b7224 */ /* 0x000fe400078e020b */
[----:B------:R-:W-:-:S03]  /*0920*/  IMAD.HI.U32 R10, R8, R13, RZ ;  /* 0x0000000d080a7227 */ /* 0x000fc600078e00ff */
[----:B------:R-:W-:Y:S02]  /*0930*/  IADD3.X R15, PT, PT, RZ, ~R11, RZ, P0, !PT ;  /* 0x8000000bff0f7210 */ /* 0x000fe400007fe4ff */
        /* <DEDUP_REMOVED lines=14> */
[----:B------:R-:W-:-:S04]  /*0a20*/  IMAD.MOV.U32 R9, RZ, RZ, RZ ;  /* 0x000000ffff097224 */ /* 0x000fc800078e00ff */
[----:B------:R-:W-:-:S04]  /*0a30*/  IMAD.WIDE.U32 R10, P0, R11, R8, R10 ;  /* 0x000000080b0a7225 */ /* 0x000fc8000780000a */
[C---:B------:R-:W-:Y:S02]  /*0a40*/  IMAD R12, R13.reuse, R8, RZ ;  /* 0x000000080d0c7224 */ /* 0x040fe400078e02ff */
[----:B------:R-:W-:-:S04]  /*0a50*/  IMAD.HI.U32 R11, P1, R13, R15, R10 ;  /* 0x0000000f0d0b7227 */ /* 0x000fc8000782000a */
[----:B------:R-:W-:Y:S01]  /*0a60*/  IMAD.HI.U32 R8, R13, R8, RZ ;  /* 0x000000080d087227 */ /* 0x000fe200078e00ff */
[----:B------:R-:W-:-:S04]  /*0a70*/  IADD3 R11, P2, PT, R12, R11, RZ ;  /* 0x0000000b0c0b7210 */ /* 0x000fc80007f5e0ff */
[----:B------:R-:W-:Y:S01]  /*0a80*/  IADD3.X R13, PT, PT, R8, R13, RZ, P0, !PT ;  /* 0x0000000d080d7210 */ /* 0x000fe200007fe4ff */
[----:B------:R-:W-:-:S03]  /*0a90*/  IMAD.HI.U32 R8, R11, R4, RZ ;  /* 0x000000040b087227 */ /* 0x000fc600078e00ff */
[----:B------:R-:W-:Y:S01]  /*0aa0*/  IADD3.X R13, PT, PT, RZ, RZ, R13, P2, P1 ;  /* 0x000000ffff0d7210 */ /* 0x000fe200017e240d */
[----:B------:R-:W-:-:S04]  /*0ab0*/  IMAD.WIDE.U32 R8, R11, R5, R8 ;  /* 0x000000050b087225 */ /* 0x000fc800078e0008 */
[C---:B------:R-:W-:Y:S02]  /*0ac0*/  IMAD R11, R13.reuse, R5, RZ ;  /* 0x000000050d0b7224 */ /* 0x040fe400078e02ff */
[----:B------:R-:W-:-:S04]  /*0ad0*/  IMAD.HI.U32 R8, P0, R13, R4, R8 ;  /* 0x000000040d087227 */ /* 0x000fc80007800008 */
[----:B------:R-:W-:Y:S01]  /*0ae0*/  IMAD.HI.U32 R10, R13, R5, RZ ;  /* 0x000000050d0a7227 */ /* 0x000fe200078e00ff */
[----:B------:R-:W-:-:S04]  /*0af0*/  IADD3 R11, P1, PT, R11, R8, RZ ;  /* 0x000000080b0b7210 */ /* 0x000fc80007f3e0ff */
[----:B------:R-:W-:Y:S01]  /*0b00*/  IADD3.X R10, PT, PT, R10, RZ, RZ, P0, !PT ;  /* 0x000000ff0a0a7210 */ /* 0x000fe200007fe4ff */
        /* <DEDUP_REMOVED lines=28> */
[----:B------:R-:W-:Y:S06]  /*0cd0*/  RET.REL.NODEC R6 `(_Z12appendKernelP6__halfPKS_mmmmm) ;  /* 0xfffffff006c87950 */ /* 0x000fec0003c3ffff */
.L_x_11:
        /* <DEDUP_REMOVED lines=10> */
.L_x_19:


//--------------------- .text._Z18extractSliceKernelP6__halfPKS_mmmmm --------------------------
	.section	.text._Z18extractSliceKernelP6__halfPKS_mmmmm,"ax",@progbits
	.align	128
        .global         _Z18extractSliceKernelP6__halfPKS_mmmmm
        .type           _Z18extractSliceKernelP6__halfPKS_mmmmm,@function
        .size           _Z18extractSliceKernelP6__halfPKS_mmmmm,(.L_x_20 - _Z18extractSliceKernelP6__halfPKS_mmmmm)
        .other          _Z18extractSliceKernelP6__halfPKS_mmmmm,@"STO_CUDA_ENTRY STV_DEFAULT"
_Z18extractSliceKernelP6__halfPKS_mmmmm:
.text._Z18extractSliceKernelP6__halfPKS_mmmmm:
        /* <DEDUP_REMOVED lines=47> */
.L_x_12:
[----:B------:R-:W-:Y:S01]  /*02f0*/  IMAD.U32 R7, RZ, RZ, UR7 ;  /* 0x00000007ff077e24 */ /* 0x000fe2000f8e00ff */
[----:B------:R-:W-:Y:S01]  /*0300*/  MOV R6, UR6 ;  /* 0x0000000600067c02 */ /* 0x000fe20008000f00 */
[----:B------:R-:W-:Y:S01]  /*0310*/  IMAD.MOV.U32 R5, RZ, RZ, RZ ;  /* 0x000000ffff057224 */ /* 0x000fe200078e00ff */
[----:B------:R-:W-:Y:S02]  /*0320*/  MOV R4, R2 ;  /* 0x0000000200047202 */ /* 0x000fe40000000f00 */
[----:B------:R-:W-:Y:S02]  /*0330*/  MOV R7, UR8 ;  /* 0x0000000800077c02 */ /* 0x000fe40008000f00 */
[----:B------:R-:W-:-:S07]  /*0340*/  MOV R0, 0x360 ;  /* 0x0000036000007802 */ /* 0x000fce0000000f00 */
[----:B------:R-:W-:Y:S05]  /*0350*/  CALL.REL.NOINC `($__internal_2_$__cuda_sm20_div_u64) ;  /* 0x0000000400487944 */ /* 0x000fea0003c00000 */
        /* <DEDUP_REMOVED lines=9> */
.L_x_13:
        /* <DEDUP_REMOVED lines=29> */
.L_x_15:
[----:B------:R-:W-:Y:S01]  /*05c0*/  MOV R7, UR5 ;  /* 0x0000000500077c02 */ /* 0x000fe20008000f00 */
[----:B------:R-:W-:Y:S01]  /*05d0*/  IMAD.U32 R6, RZ, RZ, UR4 ;  /* 0x00000004ff067e24 */ /* 0x000fe2000f8e00ff */
[----:B------:R-:W-:Y:S01]  /*05e0*/  MOV R0, 0x610 ;  /* 0x0000061000007802 */ /* 0x000fe20000000f00 */
[----:B------:R-:W-:-:S07]  /*05f0*/  IMAD.U32 R7, RZ, RZ, UR9 ;  /* 0x00000009ff077e24 */ /* 0x000fce000f8e00ff */
[----:B0-----:R-:W-:Y:S05]  /*0600*/  CALL.REL.NOINC `($__internal_2_$__cuda_sm20_div_u64) ;  /* 0x00000000009c7944 */ /* 0x001fea0003c00000 */
        /* <DEDUP_REMOVED lines=9> */
.L_x_16:
[----:B0-----:R-:W-:Y:S05]  /*06a0*/  BSYNC.RECONVERGENT B0 ;  /* 0x0000000000007941 */ /* 0x001fea0003800200 */
.L_x_14:
[----:B------:R-:W0:Y:S01]  /*06b0*/  LDCU.128 UR12, c[0x0][0x390] ;  /* 0x00007200ff0c77ac */ /* 0x000e220008000c00 */
[----:B------:R-:W1:Y:S01]  /*06c0*/  LDCU.64 UR10, c[0x0][0x3b0] ;  /* 0x00007600ff0a77ac */ /* 0x000e620008000a00 */
[----:B------:R-:W2:Y:S01]  /*06d0*/  LDCU.128 UR16, c[0x0][0x380] ;  /* 0x00007000ff1077ac */ /* 0x000ea20008000c00 */
[----:B0-----:R-:W-:-:S04]  /*06e0*/  IADD3 R8, P0, PT, R4, UR12, RZ ;  /* 0x0000000c04087c10 */ /* 0x001fc8000ff1e0ff */
[----:B------:R-:W-:Y:S01]  /*06f0*/  IADD3.X R9, PT, PT, R5, UR13, RZ, P0, !PT ;  /* 0x0000000d05097c10 */ /* 0x000fe200087fe4ff */
[----:B-1----:R-:W-:-:S04]  /*0700*/  IMAD R7, R3, UR10, RZ ;  /* 0x0000000a03077c24 */ /* 0x002fc8000f8e02ff */
[C---:B------:R-:W-:Y:S02]  /*0710*/  IMAD R7, R2.reuse, UR11, R7 ;  /* 0x0000000b02077c24 */ /* 0x040fe4000f8e0207 */
[----:B------:R-:W-:-:S04]  /*0720*/  IMAD.WIDE.U32 R8, R2, UR10, R8 ;  /* 0x0000000a02087c25 */ /* 0x000fc8000f8e0008 */
[----:B------:R-:W-:Y:S01]  /*0730*/  IMAD.IADD R0, R9, 0x1, R7 ;  /* 0x0000000109007824 */ /* 0x000fe200078e0207 */
[----:B------:R-:W-:-:S03]  /*0740*/  MOV R7, R11 ;  /* 0x0000000b00077202 */ /* 0x000fc60000000f00 */
[----:B------:R-:W-:Y:S02]  /*0750*/  IMAD R9, R0, UR4, RZ ;  /* 0x0000000400097c24 */ /* 0x000fe4000f8e02ff */
[----:B------:R-:W-:-:S04]  /*0760*/  IMAD.WIDE.U32 R10, R8, UR4, R6 ;  /* 0x00000004080a7c25 */ /* 0x000fc8000f8e0006 */
[----:B------:R-:W-:Y:S01]  /*0770*/  IMAD R9, R8, UR9, R9 ;  /* 0x0000000908097c24 */ /* 0x000fe2000f8e0209 */
[----:B--2---:R-:W-:-:S03]  /*0780*/  LEA R8, P0, R10, UR18, 0x1 ;  /* 0x000000120a087c11 */ /* 0x004fc6000f8008ff */
[----:B------:R-:W-:-:S05]  /*0790*/  IMAD.IADD R9, R11, 0x1, R9 ;  /* 0x000000010b097824 */ /* 0x000fca00078e0209 */
[----:B------:R-:W-:-:S06]  /*07a0*/  LEA.HI.X R9, R10, UR19, R9, 0x1, P0 ;  /* 0x000000130a097c11 */ /* 0x000fcc00080f0c09 */
[----:B------:R-:W2:Y:S01]  /*07b0*/  LDG.E.U16 R9, desc[UR6][R8.64] ;  /* 0x0000000608097981 */ /* 0x000ea2000c1e1500 */
[----:B------:R-:W-:Y:S02]  /*07c0*/  IMAD R3, R3, UR14, RZ ;  /* 0x0000000e03037c24 */ /* 0x000fe4000f8e02ff */
[----:B------:R-:W-:-:S04]  /*07d0*/  IMAD.WIDE.U32 R4, R2, UR14, R4 ;  /* 0x0000000e02047c25 */ /* 0x000fc8000f8e0004 */
[----:B------:R-:W-:Y:S02]  /*07e0*/  IMAD R3, R2, UR15, R3 ;  /* 0x0000000f02037c24 */ /* 0x000fe4000f8e0203 */
[----:B------:R-:W-:-:S03]  /*07f0*/  IMAD.WIDE.U32 R6, R4, UR4, R6 ;  /* 0x0000000404067c25 */ /* 0x000fc6000f8e0006 */
[----:B------:R-:W-:Y:S02]  /*0800*/  IADD3 R0, PT, PT, R5, R3, RZ ;  /* 0x0000000305007210 */ /* 0x000fe40007ffe0ff */
[----:B------:R-:W-:-:S03]  /*0810*/  LEA R2, P0, R6, UR16, 0x1 ;  /* 0x0000001006027c11 */ /* 0x000fc6000f8008ff */
[----:B------:R-:W-:-:S04]  /*0820*/  IMAD R3, R0, UR4, RZ ;  /* 0x0000000400037c24 */ /* 0x000fc8000f8e02ff */
[----:B------:R-:W-:-:S05]  /*0830*/  IMAD R3, R4, UR9, R3 ;  /* 0x0000000904037c24 */ /* 0x000fca000f8e0203 */
[----:B------:R-:W-:-:S04]  /*0840*/  IADD3 R3, PT, PT, R7, R3, RZ ;  /* 0x0000000307037210 */ /* 0x000fc80007ffe0ff */
[----:B------:R-:W-:-:S05]  /*0850*/  LEA.HI.X R3, R6, UR17, R3, 0x1, P0 ;  /* 0x0000001106037c11 */ /* 0x000fca00080f0c03 */
[----:B--2---:R-:W-:Y:S01]  /*0860*/  STG.E.U16 desc[UR6][R2.64], R9 ;  /* 0x0000000902007986 */ /* 0x004fe2000c101506 */
[----:B------:R-:W-:Y:S05]  /*0870*/  EXIT ;  /* 0x000000000000794d */ /* 0x000fea0003800000 */
        .weak           $__internal_2_$__cuda_sm20_div_u64
        .type           $__internal_2_$__cuda_sm20_div_u64,@function
        .size           $__internal_2_$__cuda_sm20_div_u64,(.L_x_20 - $__internal_2_$__cuda_sm20_div_u64)
$__internal_2_$__cuda_sm20_div_u64:
        /* <DEDUP_REMOVED lines=67> */
[----:B------:R-:W-:Y:S06]  /*0cb0*/  RET.REL.NODEC R6 `(_Z18extractSliceKernelP6__halfPKS_mmmmm) ;  /* 0xfffffff006d07950 */ /* 0x000fec0003c3ffff */
.L_x_17:
        /* <DEDUP_REMOVED lines=12> */
.L_x_20:


//--------------------- .nv.shared.reserved.0     --------------------------
	.section	.nv.shared.reserved.0,"aw",@nobits
	.weak		__nv_reservedSMEM_offset_0_alias
	.size		__nv_reservedSMEM_offset_0_alias, 0, 64
	.other		__nv_reservedSMEM_offset_0_alias,@"STO_CUDA_RESERVED_SHARED STV_DEFAULT"
__nv_reservedSMEM_offset_0_alias:
	.zero		0
	.zero		64


//--------------------- .nv.constant0._Z11mergeKernelP6__halfPKS_S2_mmmm --------------------------
	.section	.nv.constant0._Z11mergeKernelP6__halfPKS_S2_mmmm,"a",@progbits
	.sectionflags	@""
	.align	4
.nv.constant0._Z11mergeKernelP6__halfPKS_S2_mmmm:
	.zero		952


//--------------------- .nv.constant0._Z12appendKernelP6__halfPKS_mmmmm --------------------------
	.section	.nv.constant0._Z12appendKernelP6__halfPKS_mmmmm,"a",@progbits
	.sectionflags	@""
	.align	4
.nv.constant0._Z12appendKernelP6__halfPKS_mmmmm:
	.zero		952


//--------------------- .nv.constant0._Z18extractSliceKernelP6__halfPKS_mmmmm --------------------------
	.section	.nv.constant0._Z18extractSliceKernelP6__halfPKS_mmmmm,"a",@progbits
	.sectionflags	@""
	.align	4
.nv.constant0._Z18extractSliceKernelP6__halfPKS_mmmmm:
	.zero		952


//--------------------- SYMBOLS --------------------------

	.type		.nv.reservedSmem.offset0,@object
	.size		.nv.reservedSmem.offset0,0x4
